//
// Generated by NVIDIA NVVM Compiler
//
// Compiler Build ID: CL-36424714
// Cuda compilation tools, release 13.0, V13.0.88
// Based on NVVM 20.0.0
//

.version 9.0
.target sm_100
.address_size 64

	// .globl	_Z10myKernel_aiPi
.func  (.param .align 16 .b8 func_retval0[16]) __internal_trig_reduction_slowpathd
(
	.param .b64 __internal_trig_reduction_slowpathd_param_0
)
;
.global .align 8 .b8 __cudart_i2opi_d[144] = {8, 93, 141, 31, 177, 95, 251, 107, 234, 146, 82, 138, 247, 57, 7, 61, 123, 241, 229, 235, 199, 186, 39, 117, 45, 234, 95, 158, 102, 63, 70, 79, 183, 9, 203, 39, 207, 126, 54, 109, 31, 109, 10, 90, 139, 17, 47, 239, 15, 152, 5, 222, 255, 151, 248, 31, 59, 40, 249, 189, 139, 95, 132, 156, 244, 57, 83, 131, 57, 214, 145, 57, 65, 126, 95, 180, 38, 112, 156, 233, 132, 68, 187, 46, 245, 53, 130, 232, 62, 167, 41, 177, 28, 235, 29, 254, 28, 146, 209, 9, 234, 46, 73, 6, 224, 210, 77, 66, 58, 110, 36, 183, 97, 197, 187, 222, 171, 99, 81, 254, 65, 144, 67, 60, 153, 149, 98, 219, 192, 221, 52, 245, 209, 87, 39, 252, 41, 21, 68, 78, 110, 131, 249, 162};
.global .align 16 .b8 __cudart_sin_cos_coeffs[128] = {70, 210, 176, 44, 241, 229, 90, 190, 146, 227, 172, 105, 227, 29, 199, 62, 161, 98, 219, 25, 160, 1, 42, 191, 24, 8, 17, 17, 17, 17, 129, 63, 84, 85, 85, 85, 85, 85, 197, 191, 0, 0, 0, 0, 0, 0, 0, 0, 0, 0, 0, 0, 0, 0, 0, 0, 100, 129, 253, 32, 131, 255, 168, 189, 40, 133, 239, 193, 167, 238, 33, 62, 217, 230, 6, 142, 79, 126, 146, 190, 233, 188, 221, 25, 160, 1, 250, 62, 71, 93, 193, 22, 108, 193, 86, 191, 81, 85, 85, 85, 85, 85, 165, 63, 0, 0, 0, 0, 0, 0, 224, 191, 0, 0, 0, 0, 0, 0, 240, 63};

.visible .entry _Z10myKernel_aiPi(
	.param .u32 _Z10myKernel_aiPi_param_0,
	.param .u64 .ptr .align 1 _Z10myKernel_aiPi_param_1
)
{
	.reg .pred 	%p<15>;
	.reg .b32 	%r<61>;
	.reg .b64 	%rd<21>;
	.reg .b64 	%fd<100>;

	ld.param.u32 	%r27, [_Z10myKernel_aiPi_param_0];
	ld.param.u64 	%rd5, [_Z10myKernel_aiPi_param_1];
	cvta.to.global.u64 	%rd1, %rd5;
	mov.u32 	%r1, %ntid.x;
	mov.u32 	%r2, %nctaid.x;
	mov.u32 	%r3, %tid.x;
	mov.u32 	%r4, %ctaid.x;
	setp.lt.s32 	%p1, %r27, 1;
	@%p1 bra 	$L__BB0_12;
	setp.eq.s32 	%p2, %r27, 1;
	mov.b32 	%r59, 0;
	@%p2 bra 	$L__BB0_8;
	and.b32  	%r59, %r27, 2147483646;
	neg.s32 	%r56, %r59;
	add.s32 	%r29, %r2, %r4;
	mad.lo.s32 	%r55, %r1, %r29, %r3;
	mul.lo.s32 	%r30, %r1, %r2;
	shl.b32 	%r8, %r30, 1;
	mad.lo.s32 	%r54, %r1, %r4, %r3;
	mov.u64 	%rd9, __cudart_sin_cos_coeffs;
$L__BB0_3:
	mul.wide.s32 	%rd6, %r54, 4;
	add.s64 	%rd2, %rd1, %rd6;
	ld.global.u32 	%r31, [%rd2];
	cvt.rn.f64.s32 	%fd1, %r31;
	abs.f64 	%fd13, %fd1;
	mul.f64 	%fd14, %fd1, 0d3FE45F306DC9C883;
	cvt.rni.s32.f64 	%r57, %fd14;
	cvt.rn.f64.s32 	%fd15, %r57;
	fma.rn.f64 	%fd16, %fd15, 0dBFF921FB54442D18, %fd1;
	fma.rn.f64 	%fd17, %fd15, 0dBC91A62633145C00, %fd16;
	fma.rn.f64 	%fd97, %fd15, 0dB97B839A252049C0, %fd17;
	setp.ltu.f64 	%p3, %fd13, 0d41E0000000000000;
	@%p3 bra 	$L__BB0_5;
	{ // callseq 0, 0
	.param .b64 param0;
	st.param.f64 	[param0], %fd1;
	.param .align 16 .b8 retval0[16];
	call.uni (retval0), 
	__internal_trig_reduction_slowpathd, 
	(
	param0
	);
	ld.param.f64 	%fd97, [retval0];
	ld.param.b32 	%r57, [retval0+8];
	} // callseq 0
$L__BB0_5:
	add.s32 	%r33, %r57, 1;
	shl.b32 	%r34, %r33, 6;
	cvt.u64.u32 	%rd7, %r34;
	and.b64  	%rd8, %rd7, 64;
	add.s64 	%rd10, %rd9, %rd8;
	mul.rn.f64 	%fd19, %fd97, %fd97;
	and.b32  	%r35, %r57, 1;
	setp.eq.b32 	%p4, %r35, 1;
	selp.f64 	%fd20, 0d3DE5DB65F9785EBA, 0dBDA8FF8320FD8164, %p4;
	ld.global.nc.v2.f64 	{%fd21, %fd22}, [%rd10];
	fma.rn.f64 	%fd23, %fd20, %fd19, %fd21;
	fma.rn.f64 	%fd24, %fd23, %fd19, %fd22;
	ld.global.nc.v2.f64 	{%fd25, %fd26}, [%rd10+16];
	fma.rn.f64 	%fd27, %fd24, %fd19, %fd25;
	fma.rn.f64 	%fd28, %fd27, %fd19, %fd26;
	ld.global.nc.v2.f64 	{%fd29, %fd30}, [%rd10+32];
	fma.rn.f64 	%fd31, %fd28, %fd19, %fd29;
	fma.rn.f64 	%fd32, %fd31, %fd19, %fd30;
	fma.rn.f64 	%fd33, %fd32, %fd97, %fd97;
	fma.rn.f64 	%fd34, %fd32, %fd19, 0d3FF0000000000000;
	selp.f64 	%fd35, %fd33, %fd34, %p4;
	and.b32  	%r36, %r33, 2;
	setp.eq.s32 	%p5, %r36, 0;
	mov.f64 	%fd36, 0d0000000000000000;
	sub.f64 	%fd37, %fd36, %fd35;
	selp.f64 	%fd38, %fd35, %fd37, %p5;
	cvt.rn.f64.s32 	%fd39, %r54;
	add.f64 	%fd40, %fd38, %fd39;
	cvt.rzi.s32.f64 	%r37, %fd40;
	st.global.u32 	[%rd2], %r37;
	mul.wide.s32 	%rd11, %r55, 4;
	add.s64 	%rd3, %rd1, %rd11;
	ld.global.u32 	%r38, [%rd3];
	cvt.rn.f64.s32 	%fd5, %r38;
	abs.f64 	%fd41, %fd5;
	mul.f64 	%fd42, %fd5, 0d3FE45F306DC9C883;
	cvt.rni.s32.f64 	%r58, %fd42;
	cvt.rn.f64.s32 	%fd43, %r58;
	fma.rn.f64 	%fd44, %fd43, 0dBFF921FB54442D18, %fd5;
	fma.rn.f64 	%fd45, %fd43, 0dBC91A62633145C00, %fd44;
	fma.rn.f64 	%fd98, %fd43, 0dB97B839A252049C0, %fd45;
	setp.ltu.f64 	%p6, %fd41, 0d41E0000000000000;
	@%p6 bra 	$L__BB0_7;
	{ // callseq 1, 0
	.param .b64 param0;
	st.param.f64 	[param0], %fd5;
	.param .align 16 .b8 retval0[16];
	call.uni (retval0), 
	__internal_trig_reduction_slowpathd, 
	(
	param0
	);
	ld.param.f64 	%fd98, [retval0];
	ld.param.b32 	%r58, [retval0+8];
	} // callseq 1
$L__BB0_7:
	add.s32 	%r40, %r58, 1;
	shl.b32 	%r41, %r40, 6;
	cvt.u64.u32 	%rd12, %r41;
	and.b64  	%rd13, %rd12, 64;
	add.s64 	%rd15, %rd9, %rd13;
	mul.rn.f64 	%fd47, %fd98, %fd98;
	and.b32  	%r42, %r58, 1;
	setp.eq.b32 	%p7, %r42, 1;
	selp.f64 	%fd48, 0d3DE5DB65F9785EBA, 0dBDA8FF8320FD8164, %p7;
	ld.global.nc.v2.f64 	{%fd49, %fd50}, [%rd15];
	fma.rn.f64 	%fd51, %fd48, %fd47, %fd49;
	fma.rn.f64 	%fd52, %fd51, %fd47, %fd50;
	ld.global.nc.v2.f64 	{%fd53, %fd54}, [%rd15+16];
	fma.rn.f64 	%fd55, %fd52, %fd47, %fd53;
	fma.rn.f64 	%fd56, %fd55, %fd47, %fd54;
	ld.global.nc.v2.f64 	{%fd57, %fd58}, [%rd15+32];
	fma.rn.f64 	%fd59, %fd56, %fd47, %fd57;
	fma.rn.f64 	%fd60, %fd59, %fd47, %fd58;
	fma.rn.f64 	%fd61, %fd60, %fd98, %fd98;
	fma.rn.f64 	%fd62, %fd60, %fd47, 0d3FF0000000000000;
	selp.f64 	%fd63, %fd61, %fd62, %p7;
	and.b32  	%r43, %r40, 2;
	setp.eq.s32 	%p8, %r43, 0;
	mov.f64 	%fd64, 0d0000000000000000;
	sub.f64 	%fd65, %fd64, %fd63;
	selp.f64 	%fd66, %fd63, %fd65, %p8;
	cvt.rn.f64.s32 	%fd67, %r55;
	add.f64 	%fd68, %fd66, %fd67;
	cvt.rzi.s32.f64 	%r44, %fd68;
	st.global.u32 	[%rd3], %r44;
	add.s32 	%r56, %r56, 2;
	add.s32 	%r55, %r55, %r8;
	add.s32 	%r54, %r54, %r8;
	setp.ne.s32 	%p9, %r56, 0;
	@%p9 bra 	$L__BB0_3;
$L__BB0_8:
	and.b32  	%r45, %r27, 1;
	setp.eq.b32 	%p10, %r45, 1;
	not.pred 	%p11, %p10;
	@%p11 bra 	$L__BB0_12;
	mad.lo.s32 	%r46, %r59, %r2, %r4;
	mad.lo.s32 	%r23, %r46, %r1, %r3;
	mul.wide.s32 	%rd16, %r23, 4;
	add.s64 	%rd4, %rd1, %rd16;
	ld.global.u32 	%r47, [%rd4];
	cvt.rn.f64.s32 	%fd9, %r47;
	abs.f64 	%fd69, %fd9;
	mul.f64 	%fd70, %fd9, 0d3FE45F306DC9C883;
	cvt.rni.s32.f64 	%r60, %fd70;
	cvt.rn.f64.s32 	%fd71, %r60;
	fma.rn.f64 	%fd72, %fd71, 0dBFF921FB54442D18, %fd9;
	fma.rn.f64 	%fd73, %fd71, 0dBC91A62633145C00, %fd72;
	fma.rn.f64 	%fd99, %fd71, 0dB97B839A252049C0, %fd73;
	setp.ltu.f64 	%p12, %fd69, 0d41E0000000000000;
	@%p12 bra 	$L__BB0_11;
	{ // callseq 2, 0
	.param .b64 param0;
	st.param.f64 	[param0], %fd9;
	.param .align 16 .b8 retval0[16];
	call.uni (retval0), 
	__internal_trig_reduction_slowpathd, 
	(
	param0
	);
	ld.param.f64 	%fd99, [retval0];
	ld.param.b32 	%r60, [retval0+8];
	} // callseq 2
$L__BB0_11:
	add.s32 	%r49, %r60, 1;
	shl.b32 	%r50, %r49, 6;
	cvt.u64.u32 	%rd17, %r50;
	and.b64  	%rd18, %rd17, 64;
	mov.u64 	%rd19, __cudart_sin_cos_coeffs;
	add.s64 	%rd20, %rd19, %rd18;
	mul.rn.f64 	%fd75, %fd99, %fd99;
	and.b32  	%r51, %r60, 1;
	setp.eq.b32 	%p13, %r51, 1;
	selp.f64 	%fd76, 0d3DE5DB65F9785EBA, 0dBDA8FF8320FD8164, %p13;
	ld.global.nc.v2.f64 	{%fd77, %fd78}, [%rd20];
	fma.rn.f64 	%fd79, %fd76, %fd75, %fd77;
	fma.rn.f64 	%fd80, %fd79, %fd75, %fd78;
	ld.global.nc.v2.f64 	{%fd81, %fd82}, [%rd20+16];
	fma.rn.f64 	%fd83, %fd80, %fd75, %fd81;
	fma.rn.f64 	%fd84, %fd83, %fd75, %fd82;
	ld.global.nc.v2.f64 	{%fd85, %fd86}, [%rd20+32];
	fma.rn.f64 	%fd87, %fd84, %fd75, %fd85;
	fma.rn.f64 	%fd88, %fd87, %fd75, %fd86;
	fma.rn.f64 	%fd89, %fd88, %fd99, %fd99;
	fma.rn.f64 	%fd90, %fd88, %fd75, 0d3FF0000000000000;
	selp.f64 	%fd91, %fd89, %fd90, %p13;
	and.b32  	%r52, %r49, 2;
	setp.eq.s32 	%p14, %r52, 0;
	mov.f64 	%fd92, 0d0000000000000000;
	sub.f64 	%fd93, %fd92, %fd91;
	selp.f64 	%fd94, %fd91, %fd93, %p14;
	cvt.rn.f64.s32 	%fd95, %r23;
	add.f64 	%fd96, %fd94, %fd95;
	cvt.rzi.s32.f64 	%r53, %fd96;
	st.global.u32 	[%rd4], %r53;
$L__BB0_12:
	ret;

}
	// .globl	_Z10myKernel_biPi
.visible .entry _Z10myKernel_biPi(
	.param .u32 _Z10myKernel_biPi_param_0,
	.param .u64 .ptr .align 1 _Z10myKernel_biPi_param_1
)
{
	.reg .pred 	%p<10>;
	.reg .b32 	%r<199>;
	.reg .b64 	%rd<61>;

	ld.param.u32 	%r73, [_Z10myKernel_biPi_param_0];
	ld.param.u64 	%rd2, [_Z10myKernel_biPi_param_1];
	cvta.to.global.u64 	%rd1, %rd2;
	mov.u32 	%r1, %ntid.x;
	mov.u32 	%r2, %nctaid.x;
	mov.u32 	%r3, %tid.x;
	mov.u32 	%r4, %ctaid.x;
	setp.lt.s32 	%p1, %r73, 1;
	@%p1 bra 	$L__BB1_13;
	and.b32  	%r5, %r73, 15;
	setp.lt.u32 	%p2, %r73, 16;
	mov.b32 	%r195, 0;
	@%p2 bra 	$L__BB1_4;
	and.b32  	%r195, %r73, 2147483632;
	neg.s32 	%r193, %r195;
	add.s32 	%r75, %r2, %r4;
	mad.lo.s32 	%r192, %r1, %r75, %r3;
	mul.lo.s32 	%r76, %r1, %r2;
	shl.b32 	%r9, %r76, 4;
	shl.b32 	%r77, %r2, 1;
	add.s32 	%r78, %r4, %r77;
	mad.lo.s32 	%r191, %r1, %r78, %r3;
	mad.lo.s32 	%r79, %r2, 3, %r4;
	mad.lo.s32 	%r190, %r1, %r79, %r3;
	shl.b32 	%r80, %r2, 2;
	add.s32 	%r81, %r4, %r80;
	mad.lo.s32 	%r189, %r1, %r81, %r3;
	mad.lo.s32 	%r82, %r2, 5, %r4;
	mad.lo.s32 	%r188, %r1, %r82, %r3;
	mad.lo.s32 	%r83, %r2, 6, %r4;
	mad.lo.s32 	%r187, %r1, %r83, %r3;
	mad.lo.s32 	%r84, %r2, 7, %r4;
	mad.lo.s32 	%r186, %r1, %r84, %r3;
	shl.b32 	%r85, %r2, 3;
	add.s32 	%r86, %r4, %r85;
	mad.lo.s32 	%r185, %r1, %r86, %r3;
	mad.lo.s32 	%r87, %r2, 9, %r4;
	mad.lo.s32 	%r184, %r1, %r87, %r3;
	mad.lo.s32 	%r88, %r2, 10, %r4;
	mad.lo.s32 	%r183, %r1, %r88, %r3;
	mad.lo.s32 	%r89, %r2, 11, %r4;
	mad.lo.s32 	%r182, %r1, %r89, %r3;
	mad.lo.s32 	%r90, %r2, 12, %r4;
	mad.lo.s32 	%r181, %r1, %r90, %r3;
	mad.lo.s32 	%r91, %r2, 13, %r4;
	mad.lo.s32 	%r180, %r1, %r91, %r3;
	mad.lo.s32 	%r92, %r2, 14, %r4;
	mad.lo.s32 	%r179, %r1, %r92, %r3;
	mad.lo.s32 	%r93, %r2, 15, %r4;
	mad.lo.s32 	%r178, %r1, %r93, %r3;
	mad.lo.s32 	%r177, %r1, %r4, %r3;
$L__BB1_3:
	.pragma "nounroll";
	mul.wide.s32 	%rd3, %r177, 4;
	add.s64 	%rd4, %rd1, %rd3;
	ld.global.u32 	%r94, [%rd4];
	add.s32 	%r95, %r94, 1;
	st.global.u32 	[%rd4], %r95;
	mul.wide.s32 	%rd5, %r192, 4;
	add.s64 	%rd6, %rd1, %rd5;
	ld.global.u32 	%r96, [%rd6];
	add.s32 	%r97, %r96, 1;
	st.global.u32 	[%rd6], %r97;
	mul.wide.s32 	%rd7, %r191, 4;
	add.s64 	%rd8, %rd1, %rd7;
	ld.global.u32 	%r98, [%rd8];
	add.s32 	%r99, %r98, 1;
	st.global.u32 	[%rd8], %r99;
	mul.wide.s32 	%rd9, %r190, 4;
	add.s64 	%rd10, %rd1, %rd9;
	ld.global.u32 	%r100, [%rd10];
	add.s32 	%r101, %r100, 1;
	st.global.u32 	[%rd10], %r101;
	mul.wide.s32 	%rd11, %r189, 4;
	add.s64 	%rd12, %rd1, %rd11;
	ld.global.u32 	%r102, [%rd12];
	add.s32 	%r103, %r102, 1;
	st.global.u32 	[%rd12], %r103;
	mul.wide.s32 	%rd13, %r188, 4;
	add.s64 	%rd14, %rd1, %rd13;
	ld.global.u32 	%r104, [%rd14];
	add.s32 	%r105, %r104, 1;
	st.global.u32 	[%rd14], %r105;
	mul.wide.s32 	%rd15, %r187, 4;
	add.s64 	%rd16, %rd1, %rd15;
	ld.global.u32 	%r106, [%rd16];
	add.s32 	%r107, %r106, 1;
	st.global.u32 	[%rd16], %r107;
	mul.wide.s32 	%rd17, %r186, 4;
	add.s64 	%rd18, %rd1, %rd17;
	ld.global.u32 	%r108, [%rd18];
	add.s32 	%r109, %r108, 1;
	st.global.u32 	[%rd18], %r109;
	mul.wide.s32 	%rd19, %r185, 4;
	add.s64 	%rd20, %rd1, %rd19;
	ld.global.u32 	%r110, [%rd20];
	add.s32 	%r111, %r110, 1;
	st.global.u32 	[%rd20], %r111;
	mul.wide.s32 	%rd21, %r184, 4;
	add.s64 	%rd22, %rd1, %rd21;
	ld.global.u32 	%r112, [%rd22];
	add.s32 	%r113, %r112, 1;
	st.global.u32 	[%rd22], %r113;
	mul.wide.s32 	%rd23, %r183, 4;
	add.s64 	%rd24, %rd1, %rd23;
	ld.global.u32 	%r114, [%rd24];
	add.s32 	%r115, %r114, 1;
	st.global.u32 	[%rd24], %r115;
	mul.wide.s32 	%rd25, %r182, 4;
	add.s64 	%rd26, %rd1, %rd25;
	ld.global.u32 	%r116, [%rd26];
	add.s32 	%r117, %r116, 1;
	st.global.u32 	[%rd26], %r117;
	mul.wide.s32 	%rd27, %r181, 4;
	add.s64 	%rd28, %rd1, %rd27;
	ld.global.u32 	%r118, [%rd28];
	add.s32 	%r119, %r118, 1;
	st.global.u32 	[%rd28], %r119;
	mul.wide.s32 	%rd29, %r180, 4;
	add.s64 	%rd30, %rd1, %rd29;
	ld.global.u32 	%r120, [%rd30];
	add.s32 	%r121, %r120, 1;
	st.global.u32 	[%rd30], %r121;
	mul.wide.s32 	%rd31, %r179, 4;
	add.s64 	%rd32, %rd1, %rd31;
	ld.global.u32 	%r122, [%rd32];
	add.s32 	%r123, %r122, 1;
	st.global.u32 	[%rd32], %r123;
	mul.wide.s32 	%rd33, %r178, 4;
	add.s64 	%rd34, %rd1, %rd33;
	ld.global.u32 	%r124, [%rd34];
	add.s32 	%r125, %r124, 1;
	st.global.u32 	[%rd34], %r125;
	add.s32 	%r193, %r193, 16;
	add.s32 	%r192, %r192, %r9;
	add.s32 	%r191, %r191, %r9;
	add.s32 	%r190, %r190, %r9;
	add.s32 	%r189, %r189, %r9;
	add.s32 	%r188, %r188, %r9;
	add.s32 	%r187, %r187, %r9;
	add.s32 	%r186, %r186, %r9;
	add.s32 	%r185, %r185, %r9;
	add.s32 	%r184, %r184, %r9;
	add.s32 	%r183, %r183, %r9;
	add.s32 	%r182, %r182, %r9;
	add.s32 	%r181, %r181, %r9;
	add.s32 	%r180, %r180, %r9;
	add.s32 	%r179, %r179, %r9;
	add.s32 	%r178, %r178, %r9;
	add.s32 	%r177, %r177, %r9;
	setp.ne.s32 	%p3, %r193, 0;
	@%p3 bra 	$L__BB1_3;
$L__BB1_4:
	setp.eq.s32 	%p4, %r5, 0;
	@%p4 bra 	$L__BB1_13;
	and.b32  	%r60, %r73, 7;
	setp.lt.u32 	%p5, %r5, 8;
	@%p5 bra 	$L__BB1_7;
	mad.lo.s32 	%r126, %r195, %r2, %r4;
	mad.lo.s32 	%r127, %r126, %r1, %r3;
	mul.wide.s32 	%rd35, %r127, 4;
	add.s64 	%rd36, %rd1, %rd35;
	ld.global.u32 	%r128, [%rd36];
	add.s32 	%r129, %r128, 1;
	st.global.u32 	[%rd36], %r129;
	add.s32 	%r130, %r126, %r2;
	mad.lo.s32 	%r131, %r130, %r1, %r3;
	mul.wide.s32 	%rd37, %r131, 4;
	add.s64 	%rd38, %rd1, %rd37;
	ld.global.u32 	%r132, [%rd38];
	add.s32 	%r133, %r132, 1;
	st.global.u32 	[%rd38], %r133;
	add.s32 	%r134, %r130, %r2;
	mad.lo.s32 	%r135, %r134, %r1, %r3;
	mul.wide.s32 	%rd39, %r135, 4;
	add.s64 	%rd40, %rd1, %rd39;
	ld.global.u32 	%r136, [%rd40];
	add.s32 	%r137, %r136, 1;
	st.global.u32 	[%rd40], %r137;
	add.s32 	%r138, %r134, %r2;
	mad.lo.s32 	%r139, %r138, %r1, %r3;
	mul.wide.s32 	%rd41, %r139, 4;
	add.s64 	%rd42, %rd1, %rd41;
	ld.global.u32 	%r140, [%rd42];
	add.s32 	%r141, %r140, 1;
	st.global.u32 	[%rd42], %r141;
	add.s32 	%r142, %r138, %r2;
	mad.lo.s32 	%r143, %r142, %r1, %r3;
	mul.wide.s32 	%rd43, %r143, 4;
	add.s64 	%rd44, %rd1, %rd43;
	ld.global.u32 	%r144, [%rd44];
	add.s32 	%r145, %r144, 1;
	st.global.u32 	[%rd44], %r145;
	add.s32 	%r146, %r142, %r2;
	mad.lo.s32 	%r147, %r146, %r1, %r3;
	mul.wide.s32 	%rd45, %r147, 4;
	add.s64 	%rd46, %rd1, %rd45;
	ld.global.u32 	%r148, [%rd46];
	add.s32 	%r149, %r148, 1;
	st.global.u32 	[%rd46], %r149;
	add.s32 	%r150, %r146, %r2;
	mad.lo.s32 	%r151, %r150, %r1, %r3;
	mul.wide.s32 	%rd47, %r151, 4;
	add.s64 	%rd48, %rd1, %rd47;
	ld.global.u32 	%r152, [%rd48];
	add.s32 	%r153, %r152, 1;
	st.global.u32 	[%rd48], %r153;
	add.s32 	%r154, %r150, %r2;
	mad.lo.s32 	%r155, %r154, %r1, %r3;
	mul.wide.s32 	%rd49, %r155, 4;
	add.s64 	%rd50, %rd1, %rd49;
	ld.global.u32 	%r156, [%rd50];
	add.s32 	%r157, %r156, 1;
	st.global.u32 	[%rd50], %r157;
	add.s32 	%r195, %r195, 8;
$L__BB1_7:
	setp.eq.s32 	%p6, %r60, 0;
	@%p6 bra 	$L__BB1_13;
	and.b32  	%r63, %r73, 3;
	setp.lt.u32 	%p7, %r60, 4;
	@%p7 bra 	$L__BB1_10;
	mad.lo.s32 	%r158, %r195, %r2, %r4;
	mad.lo.s32 	%r159, %r158, %r1, %r3;
	mul.wide.s32 	%rd51, %r159, 4;
	add.s64 	%rd52, %rd1, %rd51;
	ld.global.u32 	%r160, [%rd52];
	add.s32 	%r161, %r160, 1;
	st.global.u32 	[%rd52], %r161;
	add.s32 	%r162, %r158, %r2;
	mad.lo.s32 	%r163, %r162, %r1, %r3;
	mul.wide.s32 	%rd53, %r163, 4;
	add.s64 	%rd54, %rd1, %rd53;
	ld.global.u32 	%r164, [%rd54];
	add.s32 	%r165, %r164, 1;
	st.global.u32 	[%rd54], %r165;
	add.s32 	%r166, %r162, %r2;
	mad.lo.s32 	%r167, %r166, %r1, %r3;
	mul.wide.s32 	%rd55, %r167, 4;
	add.s64 	%rd56, %rd1, %rd55;
	ld.global.u32 	%r168, [%rd56];
	add.s32 	%r169, %r168, 1;
	st.global.u32 	[%rd56], %r169;
	add.s32 	%r170, %r166, %r2;
	mad.lo.s32 	%r171, %r170, %r1, %r3;
	mul.wide.s32 	%rd57, %r171, 4;
	add.s64 	%rd58, %rd1, %rd57;
	ld.global.u32 	%r172, [%rd58];
	add.s32 	%r173, %r172, 1;
	st.global.u32 	[%rd58], %r173;
	add.s32 	%r195, %r195, 4;
$L__BB1_10:
	setp.eq.s32 	%p8, %r63, 0;
	@%p8 bra 	$L__BB1_13;
	mad.lo.s32 	%r174, %r2, %r195, %r4;
	mad.lo.s32 	%r198, %r1, %r174, %r3;
	mul.lo.s32 	%r67, %r1, %r2;
	neg.s32 	%r197, %r63;
$L__BB1_12:
	.pragma "nounroll";
	mul.wide.s32 	%rd59, %r198, 4;
	add.s64 	%rd60, %rd1, %rd59;
	ld.global.u32 	%r175, [%rd60];
	add.s32 	%r176, %r175, 1;
	st.global.u32 	[%rd60], %r176;
	add.s32 	%r198, %r198, %r67;
	add.s32 	%r197, %r197, 1;
	setp.ne.s32 	%p9, %r197, 0;
	@%p9 bra 	$L__BB1_12;
$L__BB1_13:
	ret;

}
	// .globl	_Z10myKernel_ciPiS_S_
.visible .entry _Z10myKernel_ciPiS_S_(
	.param .u32 _Z10myKernel_ciPiS_S__param_0,
	.param .u64 .ptr .align 1 _Z10myKernel_ciPiS_S__param_1,
	.param .u64 .ptr .align 1 _Z10myKernel_ciPiS_S__param_2,
	.param .u64 .ptr .align 1 _Z10myKernel_ciPiS_S__param_3
)
{
	.reg .b32 	%r<8>;
	.reg .b64 	%rd<11>;

	ld.param.u64 	%rd1, [_Z10myKernel_ciPiS_S__param_1];
	ld.param.u64 	%rd2, [_Z10myKernel_ciPiS_S__param_2];
	ld.param.u64 	%rd3, [_Z10myKernel_ciPiS_S__param_3];
	cvta.to.global.u64 	%rd4, %rd3;
	cvta.to.global.u64 	%rd5, %rd1;
	cvta.to.global.u64 	%rd6, %rd2;
	mov.u32 	%r1, %tid.x;
	mov.u32 	%r2, %ctaid.x;
	mov.u32 	%r3, %ntid.x;
	mad.lo.s32 	%r4, %r2, %r3, %r1;
	mul.wide.s32 	%rd7, %r4, 4;
	add.s64 	%rd8, %rd6, %rd7;
	ld.global.nc.u32 	%r5, [%rd8];
	add.s64 	%rd9, %rd5, %rd7;
	ld.global.nc.u32 	%r6, [%rd9];
	add.s32 	%r7, %r6, %r5;
	add.s64 	%rd10, %rd4, %rd7;
	st.global.u32 	[%rd10], %r7;
	ret;

}
.func  (.param .align 16 .b8 func_retval0[16]) __internal_trig_reduction_slowpathd(
	.param .b64 __internal_trig_reduction_slowpathd_param_0
)
{
	.local .align 8 .b8 	__local_depot3[40];
	.reg .b64 	%SP;
	.reg .b64 	%SPL;
	.reg .pred 	%p<10>;
	.reg .b32 	%r<47>;
	.reg .b64 	%rd<74>;
	.reg .b64 	%fd<5>;

	mov.u64 	%SPL, __local_depot3;
	ld.param.f64 	%fd4, [__internal_trig_reduction_slowpathd_param_0];
	add.u64 	%rd1, %SPL, 0;
	{
	.reg .b32 %temp; 
	mov.b64 	{%temp, %r1}, %fd4;
	}
	shr.u32 	%r2, %r1, 20;
	and.b32  	%r3, %r2, 2047;
	setp.eq.s32 	%p1, %r3, 2047;
	mov.b32 	%r46, 0;
	@%p1 bra 	$L__BB3_9;
	add.s32 	%r20, %r3, -1024;
	mov.b64 	%rd20, %fd4;
	shl.b64 	%rd2, %rd20, 11;
	shr.u32 	%r4, %r20, 6;
	sub.s32 	%r45, 15, %r4;
	sub.s32 	%r21, 19, %r4;
	setp.lt.u32 	%p2, %r20, 128;
	selp.b32 	%r6, 18, %r21, %p2;
	setp.ge.s32 	%p3, %r45, %r6;
	mov.b64 	%rd70, 0;
	@%p3 bra 	$L__BB3_4;
	add.s32 	%r23, %r6, %r4;
	neg.s32 	%r43, %r23;
	or.b64  	%rd3, %rd2, -9223372036854775808;
	mov.b64 	%rd70, 0;
	mov.b32 	%r42, 0;
	mov.u64 	%rd25, __cudart_i2opi_d;
	mov.u32 	%r44, %r45;
$L__BB3_3:
	.pragma "nounroll";
	mul.wide.s32 	%rd22, %r42, 8;
	add.s64 	%rd23, %rd1, %rd22;
	mul.wide.s32 	%rd24, %r44, 8;
	add.s64 	%rd26, %rd25, %rd24;
	ld.global.nc.u64 	%rd27, [%rd26];
	{
	.reg .u32 %r0, %r1, %r2, %r3, %alo, %ahi, %blo, %bhi, %clo, %chi;
	mov.b64 	{%alo,%ahi}, %rd27;
	mov.b64 	{%blo,%bhi}, %rd3;
	mov.b64 	{%clo,%chi}, %rd70;
	mad.lo.cc.u32 	%r0, %alo, %blo, %clo;
	madc.hi.cc.u32 	%r1, %alo, %blo, %chi;
	madc.hi.u32 	%r2, %alo, %bhi, 0;
	mad.lo.cc.u32 	%r1, %alo, %bhi, %r1;
	madc.hi.cc.u32 	%r2, %ahi, %blo, %r2;
	madc.hi.u32 	%r3, %ahi, %bhi, 0;
	mad.lo.cc.u32 	%r1, %ahi, %blo, %r1;
	madc.lo.cc.u32 	%r2, %ahi, %bhi, %r2;
	addc.u32 	%r3, %r3, 0;
	mov.b64 	%rd28, {%r0,%r1};
	mov.b64 	%rd70, {%r2,%r3};
	}
	st.local.u64 	[%rd23], %rd28;
	add.s32 	%r44, %r44, 1;
	add.s32 	%r43, %r43, 1;
	add.s32 	%r42, %r42, 1;
	setp.ne.s32 	%p4, %r43, -15;
	mov.u32 	%r45, %r6;
	@%p4 bra 	$L__BB3_3;
$L__BB3_4:
	cvt.s64.s32 	%rd29, %r45;
	cvt.u64.u32 	%rd30, %r4;
	add.s64 	%rd31, %rd30, %rd29;
	shl.b64 	%rd32, %rd31, 3;
	add.s64 	%rd33, %rd1, %rd32;
	st.local.u64 	[%rd33+-120], %rd70;
	and.b32  	%r15, %r2, 63;
	ld.local.u64 	%rd72, [%rd1+16];
	ld.local.u64 	%rd71, [%rd1+24];
	setp.eq.s32 	%p5, %r15, 0;
	@%p5 bra 	$L__BB3_6;
	shl.b64 	%rd34, %rd71, %r15;
	shr.u64 	%rd35, %rd72, 1;
	xor.b32  	%r24, %r15, 63;
	shr.u64 	%rd36, %rd35, %r24;
	or.b64  	%rd71, %rd34, %rd36;
	ld.local.u64 	%rd37, [%rd1+8];
	shl.b64 	%rd38, %rd72, %r15;
	shr.u64 	%rd39, %rd37, 1;
	shr.u64 	%rd40, %rd39, %r24;
	or.b64  	%rd72, %rd38, %rd40;
$L__BB3_6:
	and.b32  	%r25, %r1, -2147483648;
	shr.u64 	%rd41, %rd71, 62;
	cvt.u32.u64 	%r26, %rd41;
	mov.b64 	{%r27, %r28}, %rd71;
	mov.b64 	{%r29, %r30}, %rd72;
	shf.l.wrap.b32 	%r31, %r30, %r27, 2;
	shf.l.wrap.b32 	%r32, %r27, %r28, 2;
	mov.b64 	%rd42, {%r31, %r32};
	shl.b64 	%rd43, %rd72, 2;
	shr.u64 	%rd44, %rd42, 63;
	cvt.u32.u64 	%r33, %rd44;
	add.s32 	%r34, %r33, %r26;
	setp.eq.s32 	%p6, %r25, 0;
	neg.s32 	%r35, %r34;
	selp.b32 	%r46, %r34, %r35, %p6;
	setp.gt.s64 	%p7, %rd42, -1;
	mov.b64 	%rd45, 0;
	{
	.reg .u32 %r0, %r1, %r2, %r3, %a0, %a1, %a2, %a3, %b0, %b1, %b2, %b3;
	mov.b64 	{%a0,%a1}, %rd45;
	mov.b64 	{%a2,%a3}, %rd45;
	mov.b64 	{%b0,%b1}, %rd43;
	mov.b64 	{%b2,%b3}, %rd42;
	sub.cc.u32 	%r0, %a0, %b0;
	subc.cc.u32 	%r1, %a1, %b1;
	subc.cc.u32 	%r2, %a2, %b2;
	subc.u32 	%r3, %a3, %b3;
	mov.b64 	%rd46, {%r0,%r1};
	mov.b64 	%rd47, {%r2,%r3};
	}
	xor.b32  	%r36, %r25, -2147483648;
	selp.b64 	%rd73, %rd42, %rd47, %p7;
	selp.b64 	%rd14, %rd43, %rd46, %p7;
	selp.b32 	%r17, %r25, %r36, %p7;
	clz.b64 	%r37, %rd73;
	cvt.u64.u32 	%rd15, %r37;
	setp.eq.s32 	%p8, %r37, 0;
	@%p8 bra 	$L__BB3_8;
	cvt.u32.u64 	%r38, %rd15;
	and.b32  	%r39, %r38, 63;
	shl.b64 	%rd48, %rd73, %r39;
	shr.u64 	%rd49, %rd14, 1;
	not.b32 	%r40, %r38;
	and.b32  	%r41, %r40, 63;
	shr.u64 	%rd50, %rd49, %r41;
	or.b64  	%rd73, %rd48, %rd50;
$L__BB3_8:
	mov.b64 	%rd51, -3958705157555305931;
	{
	.reg .u32 %r0, %r1, %r2, %r3, %alo, %ahi, %blo, %bhi;
	mov.b64 	{%alo,%ahi}, %rd73;
	mov.b64 	{%blo,%bhi}, %rd51;
	mul.lo.u32 	%r0, %alo, %blo;
	mul.hi.u32 	%r1, %alo, %blo;
	mad.lo.cc.u32 	%r1, %alo, %bhi, %r1;
	madc.hi.u32 	%r2, %alo, %bhi, 0;
	mad.lo.cc.u32 	%r1, %ahi, %blo, %r1;
	madc.hi.cc.u32 	%r2, %ahi, %blo, %r2;
	madc.hi.u32 	%r3, %ahi, %bhi, 0;
	mad.lo.cc.u32 	%r2, %ahi, %bhi, %r2;
	addc.u32 	%r3, %r3, 0;
	mov.b64 	%rd52, {%r0,%r1};
	mov.b64 	%rd53, {%r2,%r3};
	}
	setp.gt.s64 	%p9, %rd53, 0;
	{
	.reg .u32 %r0, %r1, %r2, %r3, %a0, %a1, %a2, %a3, %b0, %b1, %b2, %b3;
	mov.b64 	{%a0,%a1}, %rd52;
	mov.b64 	{%a2,%a3}, %rd53;
	mov.b64 	{%b0,%b1}, %rd52;
	mov.b64 	{%b2,%b3}, %rd53;
	add.cc.u32 	%r0, %a0, %b0;
	addc.cc.u32 	%r1, %a1, %b1;
	addc.cc.u32 	%r2, %a2, %b2;
	addc.u32 	%r3, %a3, %b3;
	mov.b64 	%rd54, {%r0,%r1};
	mov.b64 	%rd55, {%r2,%r3};
	}
	selp.b64 	%rd56, %rd55, %rd53, %p9;
	selp.s64 	%rd57, -1, 0, %p9;
	sub.s64 	%rd58, %rd57, %rd15;
	cvt.u64.u32 	%rd59, %r17;
	shl.b64 	%rd60, %rd59, 32;
	add.s64 	%rd61, %rd56, 1;
	shr.u64 	%rd62, %rd61, 10;
	add.s64 	%rd63, %rd62, 1;
	shr.u64 	%rd64, %rd63, 1;
	shl.b64 	%rd65, %rd58, 52;
	add.s64 	%rd66, %rd65, %rd64;
	add.s64 	%rd67, %rd66, 4602678819172646912;
	or.b64  	%rd68, %rd67, %rd60;
	mov.b64 	%fd4, %rd68;
$L__BB3_9:
	st.param.f64 	[func_retval0], %fd4;
	st.param.b32 	[func_retval0+8], %r46;
	ret;

}


// ===== COMPILED SASS (sm_100) =====

	.target	sm_100

	.elftype	@"ET_EXEC"


//--------------------- .note.nv.tkinfo           --------------------------
	.section	.note.nv.tkinfo,"",@"SHT_NOTE"
	.sectionflags	@"SHF_NOTE_NV_TKINFO"
	.tkinfo
        /*0018*/ 	.word	0x00000002
        /*0030*/ 	.string	""
        /*0030*/ 	.string	"ptxas"
        /*0030*/ 	.string	"Cuda compilation tools, release 13.0, V13.0.88"
        /*0030*/ 	.string	"Build cuda_13.0.r13.0/compiler.36424714_0"
        /*0030*/ 	.string	"-arch sm_100 -m 64 "



//--------------------- .note.nv.cuinfo           --------------------------
	.section	.note.nv.cuinfo,"",@"SHT_NOTE"
	.sectionflags	@"SHF_NOTE_NV_CUINFO"
        /*0018*/ 	.short	0x0002
        /*001a*/ 	.short	0x0064
        /*001c*/ 	.short	0x0082
	.zero		2


//--------------------- .nv.info                  --------------------------
	.section	.nv.info,"",@"SHT_CUDA_INFO"
	.align	4


	//----- nvinfo : EIATTR_REGCOUNT
	.align		4
        /*0000*/ 	.byte	0x04, 0x2f
        /*0002*/ 	.short	(.L_3 - .L_2)
	.align		4
.L_2:
        /*0004*/ 	.word	index@(_Z10myKernel_aiPi)
        /*0008*/ 	.word	0x00000020


	//----- nvinfo : EIATTR_FRAME_SIZE
	.align		4
.L_3:
        /*000c*/ 	.byte	0x04, 0x11
        /*000e*/ 	.short	(.L_5 - .L_4)
	.align		4
.L_4:
        /*0010*/ 	.word	index@($_Z10myKernel_aiPi$__internal_trig_reduction_slowpathd)
        /*0014*/ 	.word	0x00000028


	//----- nvinfo : EIATTR_FRAME_SIZE
	.align		4
.L_5:
        /*0018*/ 	.byte	0x04, 0x11
        /*001a*/ 	.short	(.L_7 - .L_6)
	.align		4
.L_6:
        /*001c*/ 	.word	index@(_Z10myKernel_aiPi)
        /*0020*/ 	.word	0x00000028


	//----- nvinfo : EIATTR_REGCOUNT
	.align		4
.L_7:
        /*0024*/ 	.byte	0x04, 0x2f
        /*0026*/ 	.short	(.L_9 - .L_8)
	.align		4
.L_8:
        /*0028*/ 	.word	index@(_Z10myKernel_biPi)
        /*002c*/ 	.word	0x00000020


	//----- nvinfo : EIATTR_FRAME_SIZE
	.align		4
.L_9:
        /*0030*/ 	.byte	0x04, 0x11
        /*0032*/ 	.short	(.L_11 - .L_10)
	.align		4
.L_10:
        /*0034*/ 	.word	index@(_Z10myKernel_biPi)
        /*0038*/ 	.word	0x00000000


	//----- nvinfo : EIATTR_REGCOUNT
	.align		4
.L_11:
        /*003c*/ 	.byte	0x04, 0x2f
        /*003e*/ 	.short	(.L_13 - .L_12)
	.align		4
.L_12:
        /*0040*/ 	.word	index@(_Z10myKernel_ciPiS_S_)
        /*0044*/ 	.word	0x0000000c


	//----- nvinfo : EIATTR_FRAME_SIZE
	.align		4
.L_13:
        /*0048*/ 	.byte	0x04, 0x11
        /*004a*/ 	.short	(.L_15 - .L_14)
	.align		4
.L_14:
        /*004c*/ 	.word	index@(_Z10myKernel_ciPiS_S_)
        /*0050*/ 	.word	0x00000000


	//----- nvinfo : EIATTR_MIN_STACK_SIZE
	.align		4
.L_15:
        /*0054*/ 	.byte	0x04, 0x12
        /*0056*/ 	.short	(.L_17 - .L_16)
	.align		4
.L_16:
        /*0058*/ 	.word	index@(_Z10myKernel_ciPiS_S_)
        /*005c*/ 	.word	0x00000000


	//----- nvinfo : EIATTR_MIN_STACK_SIZE
	.align		4
.L_17:
        /*0060*/ 	.byte	0x04, 0x12
        /*0062*/ 	.short	(.L_19 - .L_18)
	.align		4
.L_18:
        /*0064*/ 	.word	index@(_Z10myKernel_biPi)
        /*0068*/ 	.word	0x00000000


	//----- nvinfo : EIATTR_MIN_STACK_SIZE
	.align		4
.L_19:
        /*006c*/ 	.byte	0x04, 0x12
        /*006e*/ 	.short	(.L_21 - .L_20)
	.align		4
.L_20:
        /*0070*/ 	.word	index@(_Z10myKernel_aiPi)
        /*0074*/ 	.word	0x00000028
.L_21:


//--------------------- .nv.compat                --------------------------
	.section	.nv.compat,"",@"SHT_CUDA_COMPAT_INFO"
	.align	4
        /*0000*/ 	.byte	0x02, 0x09, 0x00, 0x00, 0x02, 0x02, 0x01, 0x00, 0x02, 0x05, 0x05, 0x00, 0x03, 0x07, 0x01, 0x01
        /*0010*/ 	.byte	0x02, 0x03, 0x00, 0x00, 0x02, 0x06, 0x01, 0x00, 0x04, 0x0b, 0x08, 0x00, 0x01, 0x00, 0x00, 0x00
        /*0020*/ 	.byte	0x00, 0x00, 0x00, 0x00


//--------------------- .nv.info._Z10myKernel_ciPiS_S_ --------------------------
	.section	.nv.info._Z10myKernel_ciPiS_S_,"",@"SHT_CUDA_INFO"
	.sectionflags	@""
	.align	4


	//----- nvinfo : EIATTR_CUDA_API_VERSION
	.align		4
        /*0000*/ 	.byte	0x04, 0x37
        /*0002*/ 	.short	(.L_23 - .L_22)
.L_22:
        /*0004*/ 	.word	0x00000082


	//----- nvinfo : EIATTR_KPARAM_INFO
	.align		4
.L_23:
        /*0008*/ 	.byte	0x04, 0x17
        /*000a*/ 	.short	(.L_25 - .L_24)
.L_24:
        /*000c*/ 	.word	0x00000000
        /*0010*/ 	.short	0x0003
        /*0012*/ 	.short	0x0018
        /*0014*/ 	.byte	0x00, 0xf5, 0x21, 0x00


	//----- nvinfo : EIATTR_KPARAM_INFO
	.align		4
.L_25:
        /*0018*/ 	.byte	0x04, 0x17
        /*001a*/ 	.short	(.L_27 - .L_26)
.L_26:
        /*001c*/ 	.word	0x00000000
        /*0020*/ 	.short	0x0002
        /*0022*/ 	.short	0x0010
        /*0024*/ 	.byte	0x00, 0xf5, 0x21, 0x00


	//----- nvinfo : EIATTR_KPARAM_INFO
	.align		4
.L_27:
        /*0028*/ 	.byte	0x04, 0x17
        /*002a*/ 	.short	(.L_29 - .L_28)
.L_28:
        /*002c*/ 	.word	0x00000000
        /*0030*/ 	.short	0x0001
        /*0032*/ 	.short	0x0008
        /*0034*/ 	.byte	0x00, 0xf5, 0x21, 0x00


	//----- nvinfo : EIATTR_KPARAM_INFO
	.align		4
.L_29:
        /*0038*/ 	.byte	0x04, 0x17
        /*003a*/ 	.short	(.L_31 - .L_30)
.L_30:
        /*003c*/ 	.word	0x00000000
        /*0040*/ 	.short	0x0000
        /*0042*/ 	.short	0x0000
        /*0044*/ 	.byte	0x00, 0xf0, 0x11, 0x00


	//----- nvinfo : EIATTR_SPARSE_MMA_MASK
	.align		4
.L_31:
        /*0048*/ 	.byte	0x03, 0x50
        /*004a*/ 	.short	0x0000


	//----- nvinfo : EIATTR_MAXREG_COUNT
	.align		4
        /*004c*/ 	.byte	0x03, 0x1b
        /*004e*/ 	.short	0x00ff


	//----- nvinfo : EIATTR_MERCURY_ISA_VERSION
	.align		4
        /*0050*/ 	.byte	0x03, 0x5f
        /*0052*/ 	.short	0x0101


	//----- nvinfo : EIATTR_VRC_CTA_INIT_COUNT
	.align		4
        /*0054*/ 	.byte	0x02, 0x4a
	.zero		1
	.zero		1


	//----- nvinfo : EIATTR_EXIT_INSTR_OFFSETS
	.align		4
        /*0058*/ 	.byte	0x04, 0x1c
        /*005a*/ 	.short	(.L_33 - .L_32)


	//   ....[0]....
.L_32:
        /*005c*/ 	.word	0x00000100


	//----- nvinfo : EIATTR_CBANK_PARAM_SIZE
	.align		4
.L_33:
        /*0060*/ 	.byte	0x03, 0x19
        /*0062*/ 	.short	0x0020


	//----- nvinfo : EIATTR_PARAM_CBANK
	.align		4
        /*0064*/ 	.byte	0x04, 0x0a
        /*0066*/ 	.short	(.L_35 - .L_34)
	.align		4
.L_34:
        /*0068*/ 	.word	index@(.nv.constant0._Z10myKernel_ciPiS_S_)
        /*006c*/ 	.short	0x0380
        /*006e*/ 	.short	0x0020


	//----- nvinfo : EIATTR_SW_WAR
	.align		4
.L_35:
        /*0070*/ 	.byte	0x04, 0x36
        /*0072*/ 	.short	(.L_37 - .L_36)
.L_36:
        /*0074*/ 	.word	0x00000008
.L_37:


//--------------------- .nv.info._Z10myKernel_biPi --------------------------
	.section	.nv.info._Z10myKernel_biPi,"",@"SHT_CUDA_INFO"
	.sectionflags	@""
	.align	4


	//----- nvinfo : EIATTR_CUDA_API_VERSION
	.align		4
        /*0000*/ 	.byte	0x04, 0x37
        /*0002*/ 	.short	(.L_39 - .L_38)
.L_38:
        /*0004*/ 	.word	0x00000082


	//----- nvinfo : EIATTR_KPARAM_INFO
	.align		4
.L_39:
        /*0008*/ 	.byte	0x04, 0x17
        /*000a*/ 	.short	(.L_41 - .L_40)
.L_40:
        /*000c*/ 	.word	0x00000000
        /*0010*/ 	.short	0x0001
        /*0012*/ 	.short	0x0008
        /*0014*/ 	.byte	0x00, 0xf5, 0x21, 0x00


	//----- nvinfo : EIATTR_KPARAM_INFO
	.align		4
.L_41:
        /*0018*/ 	.byte	0x04, 0x17
        /*001a*/ 	.short	(.L_43 - .L_42)
.L_42:
        /*001c*/ 	.word	0x00000000
        /*0020*/ 	.short	0x0000
        /*0022*/ 	.short	0x0000
        /*0024*/ 	.byte	0x00, 0xf0, 0x11, 0x00


	//----- nvinfo : EIATTR_SPARSE_MMA_MASK
	.align		4
.L_43:
        /*0028*/ 	.byte	0x03, 0x50
        /*002a*/ 	.short	0x0000


	//----- nvinfo : EIATTR_MAXREG_COUNT
	.align		4
        /*002c*/ 	.byte	0x03, 0x1b
        /*002e*/ 	.short	0x00ff


	//----- nvinfo : EIATTR_MERCURY_ISA_VERSION
	.align		4
        /*0030*/ 	.byte	0x03, 0x5f
        /*0032*/ 	.short	0x0101


	//----- nvinfo : EIATTR_VRC_CTA_INIT_COUNT
	.align		4
        /*0034*/ 	.byte	0x02, 0x4a
	.zero		1
	.zero		1


	//----- nvinfo : EIATTR_EXIT_INSTR_OFFSETS
	.align		4
        /*0038*/ 	.byte	0x04, 0x1c
        /*003a*/ 	.short	(.L_45 - .L_44)


	//   ....[0]....
.L_44:
        /*003c*/ 	.word	0x00000040


	//   ....[1]....
        /*0040*/ 	.word	0x000008e0


	//   ....[2]....
        /*0044*/ 	.word	0x00000c60


	//   ....[3]....
        /*0048*/ 	.word	0x00000e60


	//   ....[4]....
        /*004c*/ 	.word	0x00000f50


	//----- nvinfo : EIATTR_CBANK_PARAM_SIZE
	.align		4
.L_45:
        /*0050*/ 	.byte	0x03, 0x19
        /*0052*/ 	.short	0x0010


	//----- nvinfo : EIATTR_PARAM_CBANK
	.align		4
        /*0054*/ 	.byte	0x04, 0x0a
        /*0056*/ 	.short	(.L_47 - .L_46)
	.align		4
.L_46:
        /*0058*/ 	.word	index@(.nv.constant0._Z10myKernel_biPi)
        /*005c*/ 	.short	0x0380
        /*005e*/ 	.short	0x0010


	//----- nvinfo : EIATTR_SW_WAR
	.align		4
.L_47:
        /*0060*/ 	.byte	0x04, 0x36
        /*0062*/ 	.short	(.L_49 - .L_48)
.L_48:
        /*0064*/ 	.word	0x00000008
.L_49:


//--------------------- .nv.info._Z10myKernel_aiPi --------------------------
	.section	.nv.info._Z10myKernel_aiPi,"",@"SHT_CUDA_INFO"
	.sectionflags	@""
	.align	4


	//----- nvinfo : EIATTR_CUDA_API_VERSION
	.align		4
        /*0000*/ 	.byte	0x04, 0x37
        /*0002*/ 	.short	(.L_51 - .L_50)
.L_50:
        /*0004*/ 	.word	0x00000082


	//----- nvinfo : EIATTR_KPARAM_INFO
	.align		4
.L_51:
        /*0008*/ 	.byte	0x04, 0x17
        /*000a*/ 	.short	(.L_53 - .L_52)
.L_52:
        /*000c*/ 	.word	0x00000000
        /*0010*/ 	.short	0x0001
        /*0012*/ 	.short	0x0008
        /*0014*/ 	.byte	0x00, 0xf5, 0x21, 0x00


	//----- nvinfo : EIATTR_KPARAM_INFO
	.align		4
.L_53:
        /*0018*/ 	.byte	0x04, 0x17
        /*001a*/ 	.short	(.L_55 - .L_54)
.L_54:
        /*001c*/ 	.word	0x00000000
        /*0020*/ 	.short	0x0000
        /*0022*/ 	.short	0x0000
        /*0024*/ 	.byte	0x00, 0xf0, 0x11, 0x00


	//----- nvinfo : EIATTR_SPARSE_MMA_MASK
	.align		4
.L_55:
        /*0028*/ 	.byte	0x03, 0x50
        /*002a*/ 	.short	0x0000


	//----- nvinfo : EIATTR_MAXREG_COUNT
	.align		4
        /*002c*/ 	.byte	0x03, 0x1b
        /*002e*/ 	.short	0x00ff


	//----- nvinfo : EIATTR_MERCURY_ISA_VERSION
	.align		4
        /*0030*/ 	.byte	0x03, 0x5f
        /*0032*/ 	.short	0x0101


	//----- nvinfo : EIATTR_VRC_CTA_INIT_COUNT
	.align		4
        /*0034*/ 	.byte	0x02, 0x4a
	.zero		1
	.zero		1


	//----- nvinfo : EIATTR_EXIT_INSTR_OFFSETS
	.align		4
        /*0038*/ 	.byte	0x04, 0x1c
        /*003a*/ 	.short	(.L_57 - .L_56)


	//   ....[0]....
.L_56:
        /*003c*/ 	.word	0x00000050


	//   ....[1]....
        /*0040*/ 	.word	0x000009b0


	//   ....[2]....
        /*0044*/ 	.word	0x00000de0


	//----- nvinfo : EIATTR_CRS_STACK_SIZE
	.align		4
.L_57:
        /*0048*/ 	.byte	0x04, 0x1e
        /*004a*/ 	.short	(.L_59 - .L_58)
.L_58:
        /*004c*/ 	.word	0x00000000


	//----- nvinfo : EIATTR_CBANK_PARAM_SIZE
	.align		4
.L_59:
        /*0050*/ 	.byte	0x03, 0x19
        /*0052*/ 	.short	0x0010


	//----- nvinfo : EIATTR_PARAM_CBANK
	.align		4
        /*0054*/ 	.byte	0x04, 0x0a
        /*0056*/ 	.short	(.L_61 - .L_60)
	.align		4
.L_60:
        /*0058*/ 	.word	index@(.nv.constant0._Z10myKernel_aiPi)
        /*005c*/ 	.short	0x0380
        /*005e*/ 	.short	0x0010


	//----- nvinfo : EIATTR_SW_WAR
	.align		4
.L_61:
        /*0060*/ 	.byte	0x04, 0x36
        /*0062*/ 	.short	(.L_63 - .L_62)
.L_62:
        /*0064*/ 	.word	0x00000008
.L_63:


//--------------------- .nv.callgraph             --------------------------
	.section	.nv.callgraph,"",@"SHT_CUDA_CALLGRAPH"
	.align	4
	.sectionentsize	8
	.align		4
        /*0000*/ 	.word	0x00000000
	.align		4
        /*0004*/ 	.word	0xffffffff
	.align		4
        /*0008*/ 	.word	0x00000000
	.align		4
        /*000c*/ 	.word	0xfffffffe
	.align		4
        /*0010*/ 	.word	0x00000000
	.align		4
        /*0014*/ 	.word	0xfffffffd
	.align		4
        /*0018*/ 	.word	0x00000000
	.align		4
        /*001c*/ 	.word	0xfffffffc


//--------------------- .nv.constant4             --------------------------
	.section	.nv.constant4,"a",@progbits
	.align	8
	.align		8
.nv.constant4:
        /*0000*/ 	.dword	__cudart_i2opi_d
	.align		8
        /*0008*/ 	.dword	__cudart_sin_cos_coeffs


//--------------------- .text._Z10myKernel_ciPiS_S_ --------------------------
	.section	.text._Z10myKernel_ciPiS_S_,"ax",@progbits
	.align	128
        .global         _Z10myKernel_ciPiS_S_
        .type           _Z10myKernel_ciPiS_S_,@function
        .size           _Z10myKernel_ciPiS_S_,(.L_x_25 - _Z10myKernel_ciPiS_S_)
        .other          _Z10myKernel_ciPiS_S_,@"STO_CUDA_ENTRY STV_DEFAULT"
_Z10myKernel_ciPiS_S_:
.text._Z10myKernel_ciPiS_S_:
[----:B------:R-:W-:Y:S01]  /*0000*/  LDC R1, c[0x0][0x37c] ;  /* 0x0000df00ff017b82 */ /* 0x000fe20000000800 */
[----:B------:R-:W0:Y:S07]  /*0010*/  S2R R9, SR_TID.X ;  /* 0x0000000000097919 */ /* 0x000e2e0000002100 */
[----:B------:R-:W0:Y:S01]  /*0020*/  S2UR UR6, SR_CTAID.X ;  /* 0x00000000000679c3 */ /* 0x000e220000002500 */
[----:B------:R-:W1:Y:S07]  /*0030*/  LDCU.64 UR4, c[0x0][0x358] ;  /* 0x00006b00ff0477ac */ /* 0x000e6e0008000a00 */
[----:B------:R-:W0:Y:S08]  /*0040*/  LDC R0, c[0x0][0x360] ;  /* 0x0000d800ff007b82 */ /* 0x000e300000000800 */
[----:B------:R-:W2:Y:S08]  /*0050*/  LDC.64 R2, c[0x0][0x390] ;  /* 0x0000e400ff027b82 */ /* 0x000eb00000000a00 */
[----:B------:R-:W3:Y:S01]  /*0060*/  LDC.64 R4, c[0x0][0x388] ;  /* 0x0000e200ff047b82 */ /* 0x000ee20000000a00 */
[----:B0-----:R-:W-:-:S07]  /*0070*/  IMAD R9, R0, UR6, R9 ;  /* 0x0000000600097c24 */ /* 0x001fce000f8e0209 */
[----:B------:R-:W0:Y:S01]  /*0080*/  LDC.64 R6, c[0x0][0x398] ;  /* 0x0000e600ff067b82 */ /* 0x000e220000000a00 */
[----:B--2---:R-:W-:-:S06]  /*0090*/  IMAD.WIDE R2, R9, 0x4, R2 ;  /* 0x0000000409027825 */ /* 0x004fcc00078e0202 */
[----:B-1----:R-:W2:Y:S01]  /*00a0*/  LDG.E.CONSTANT R2, desc[UR4][R2.64] ;  /* 0x0000000402027981 */ /* 0x002ea2000c1e9900 */
[----:B---3--:R-:W-:-:S06]  /*00b0*/  IMAD.WIDE R4, R9, 0x4, R4 ;  /* 0x0000000409047825 */ /* 0x008fcc00078e0204 */
[----:B------:R-:W2:Y:S01]  /*00c0*/  LDG.E.CONSTANT R5, desc[UR4][R4.64] ;  /* 0x0000000404057981 */ /* 0x000ea2000c1e9900 */
[----:B0-----:R-:W-:Y:S01]  /*00d0*/  IMAD.WIDE R6, R9, 0x4, R6 ;  /* 0x0000000409067825 */ /* 0x001fe200078e0206 */
[----:B--2---:R-:W-:-:S05]  /*00e0*/  IADD3 R9, PT, PT, R2, R5, RZ ;  /* 0x0000000502097210 */ /* 0x004fca0007ffe0ff */
[----:B------:R-:W-:Y:S01]  /*00f0*/  STG.E desc[UR4][R6.64], R9 ;  /* 0x0000000906007986 */ /* 0x000fe2000c101904 */
[----:B------:R-:W-:Y:S05]  /*0100*/  EXIT ;  /* 0x000000000000794d */ /* 0x000fea0003800000 */
.L_x_0:
[----:B------:R-:W-:-:S00]  /*0110*/  BRA `(.L_x_0) ;  /* 0xfffffffc00fc7947 */ /* 0x000fc0000383ffff */
[----:B------:R-:W-:-:S00]  /*0120*/  NOP ;  /* 0x0000000000007918 */ /* 0x000fc00000000000 */
        /* <DEDUP_REMOVED lines=13> */
.L_x_25:


//--------------------- .text._Z10myKernel_biPi   --------------------------
	.section	.text._Z10myKernel_biPi,"ax",@progbits
	.align	128
        .global         _Z10myKernel_biPi
        .type           _Z10myKernel_biPi,@function
        .size           _Z10myKernel_biPi,(.L_x_26 - _Z10myKernel_biPi)
        .other          _Z10myKernel_biPi,@"STO_CUDA_ENTRY STV_DEFAULT"
_Z10myKernel_biPi:
.text._Z10myKernel_biPi:
[----:B------:R-:W-:Y:S01]  /*0000*/  LDC R1, c[0x0][0x37c] ;  /* 0x0000df00ff017b82 */ /* 0x000fe20000000800 */
[----:B------:R-:W0:Y:S02]  /*0010*/  LDCU UR9, c[0x0][0x380] ;  /* 0x00007000ff0977ac */ /* 0x000e240008000800 */
[----:B0-----:R-:W-:-:S06]  /*0020*/  UISETP.GE.AND UP0, UPT, UR9, 0x1, UPT ;  /* 0x000000010900788c */ /* 0x001fcc000bf06270 */
[----:B------:R-:W-:-:S13]  /*0030*/  PLOP3.LUT P0, PT, PT, PT, UP0, 0x80, 0x8 ;  /* 0x000000000008781c */ /* 0x000fda0003f0f008 */
[----:B------:R-:W-:Y:S05]  /*0040*/  @!P0 EXIT ;  /* 0x000000000000894d */ /* 0x000fea0003800000 */
[----:B------:R-:W0:Y:S01]  /*0050*/  S2UR UR8, SR_CTAID.X ;  /* 0x00000000000879c3 */ /* 0x000e220000002500 */
[----:B------:R-:W1:Y:S01]  /*0060*/  S2R R0, SR_TID.X ;  /* 0x0000000000007919 */ /* 0x000e620000002100 */
[----:B------:R-:W-:Y:S02]  /*0070*/  UISETP.GE.U32.AND UP0, UPT, UR9, 0x10, UPT ;  /* 0x000000100900788c */ /* 0x000fe4000bf06070 */
[----:B------:R-:W-:Y:S01]  /*0080*/  ULOP3.LUT UR5, UR9, 0xf, URZ, 0xc0, !UPT ;  /* 0x0000000f09057892 */ /* 0x000fe2000f8ec0ff */
[----:B------:R-:W2:Y:S05]  /*0090*/  LDCU UR6, c[0x0][0x360] ;  /* 0x00006c00ff0677ac */ /* 0x000eaa0008000800 */
[----:B------:R-:W-:Y:S01]  /*00a0*/  ISETP.NE.AND P0, PT, RZ, UR5, PT ;  /* 0x00000005ff007c0c */ /* 0x000fe2000bf05270 */
[----:B------:R-:W3:Y:S01]  /*00b0*/  LDCU UR7, c[0x0][0x370] ;  /* 0x00006e00ff0777ac */ /* 0x000ee20008000800 */
[----:B------:R-:W-:Y:S01]  /*00c0*/  UMOV UR4, URZ ;  /* 0x000000ff00047c82 */ /* 0x000fe20008000000 */
[----:B------:R-:W4:Y:S01]  /*00d0*/  LDCU.64 UR10, c[0x0][0x358] ;  /* 0x00006b00ff0a77ac */ /* 0x000f220008000a00 */
[----:B------:R-:W-:Y:S09]  /*00e0*/  BRA.U !UP0, `(.L_x_1) ;  /* 0x0000000508fc7547 */ /* 0x000ff2000b800000 */
[----:B------:R-:W1:Y:S01]  /*00f0*/  LDC R29, c[0x0][0x360] ;  /* 0x0000d800ff1d7b82 */ /* 0x000e620000000800 */
[----:B0--3--:R-:W-:Y:S02]  /*0100*/  UIADD3 UR12, UPT, UPT, UR7, UR8, URZ ;  /* 0x00000008070c7290 */ /* 0x009fe4000fffe0ff */
[----:B------:R-:W-:Y:S02]  /*0110*/  ULEA UR14, UR7, UR8, 0x1 ;  /* 0x00000008070e7291 */ /* 0x000fe4000f8e08ff */
[----:B------:R-:W-:Y:S02]  /*0120*/  UIMAD UR15, UR7, 0x3, UR8 ;  /* 0x00000003070f78a4 */ /* 0x000fe4000f8e0208 */
[----:B------:R-:W-:Y:S01]  /*0130*/  ULEA UR16, UR7, UR8, 0x2 ;  /* 0x0000000807107291 */ /* 0x000fe2000f8e10ff */
[----:B------:R-:W0:Y:S01]  /*0140*/  LDC.64 R12, c[0x0][0x388] ;  /* 0x0000e200ff0c7b82 */ /* 0x000e220000000a00 */
[----:B------:R-:W-:Y:S02]  /*0150*/  UIMAD UR17, UR7, 0x5, UR8 ;  /* 0x00000005071178a4 */ /* 0x000fe4000f8e0208 */
[----:B------:R-:W-:-:S02]  /*0160*/  UIMAD UR18, UR7, 0x6, UR8 ;  /* 0x00000006071278a4 */ /* 0x000fc4000f8e0208 */
[----:B------:R-:W-:Y:S02]  /*0170*/  UIMAD UR19, UR7, 0x7, UR8 ;  /* 0x00000007071378a4 */ /* 0x000fe4000f8e0208 */
[----:B------:R-:W-:Y:S02]  /*0180*/  ULEA UR20, UR7, UR8, 0x3 ;  /* 0x0000000807147291 */ /* 0x000fe4000f8e18ff */
[----:B------:R-:W-:Y:S02]  /*0190*/  UIMAD UR21, UR7, 0x9, UR8 ;  /* 0x00000009071578a4 */ /* 0x000fe4000f8e0208 */
[----:B------:R-:W-:Y:S02]  /*01a0*/  UIMAD UR22, UR7, 0xa, UR8 ;  /* 0x0000000a071678a4 */ /* 0x000fe4000f8e0208 */
[----:B------:R-:W-:Y:S02]  /*01b0*/  UIMAD UR23, UR7, 0xb, UR8 ;  /* 0x0000000b071778a4 */ /* 0x000fe4000f8e0208 */
[----:B------:R-:W-:Y:S01]  /*01c0*/  UIMAD UR24, UR7, 0xc, UR8 ;  /* 0x0000000c071878a4 */ /* 0x000fe2000f8e0208 */
[C-C-:B-1----:R-:W-:Y:S01]  /*01d0*/  IMAD R24, R29.reuse, UR12, R0.reuse ;  /* 0x0000000c1d187c24 */ /* 0x142fe2000f8e0200 */
[----:B------:R-:W-:Y:S01]  /*01e0*/  UIMAD UR25, UR7, 0xd, UR8 ;  /* 0x0000000d071978a4 */ /* 0x000fe2000f8e0208 */
[C-C-:B------:R-:W-:Y:S01]  /*01f0*/  IMAD R2, R29.reuse, UR14, R0.reuse ;  /* 0x0000000e1d027c24 */ /* 0x140fe2000f8e0200 */
[----:B------:R-:W-:Y:S01]  /*0200*/  UIMAD UR26, UR7, 0xe, UR8 ;  /* 0x0000000e071a78a4 */ /* 0x000fe2000f8e0208 */
[C-C-:B------:R-:W-:Y:S01]  /*0210*/  IMAD R3, R29.reuse, UR15, R0.reuse ;  /* 0x0000000f1d037c24 */ /* 0x140fe2000f8e0200 */
[----:B------:R-:W-:Y:S01]  /*0220*/  UIMAD UR27, UR7, 0xf, UR8 ;  /* 0x0000000f071b78a4 */ /* 0x000fe2000f8e0208 */
[C-C-:B------:R-:W-:Y:S01]  /*0230*/  IMAD R4, R29.reuse, UR16, R0.reuse ;  /* 0x000000101d047c24 */ /* 0x140fe2000f8e0200 */
[----:B------:R-:W-:Y:S01]  /*0240*/  ULOP3.LUT UR4, UR9, 0x7ffffff0, URZ, 0xc0, !UPT ;  /* 0x7ffffff009047892 */ /* 0x000fe2000f8ec0ff */
[C-C-:B------:R-:W-:Y:S01]  /*0250*/  IMAD R5, R29.reuse, UR17, R0.reuse ;  /* 0x000000111d057c24 */ /* 0x140fe2000f8e0200 */
[----:B--2---:R-:W-:Y:S01]  /*0260*/  UIMAD UR13, UR6, UR7, URZ ;  /* 0x00000007060d72a4 */ /* 0x004fe2000f8e02ff */
[C-C-:B------:R-:W-:Y:S01]  /*0270*/  IMAD R6, R29.reuse, UR18, R0.reuse ;  /* 0x000000121d067c24 */ /* 0x140fe2000f8e0200 */
[----:B------:R-:W-:Y:S01]  /*0280*/  UIADD3 UR28, UPT, UPT, -UR4, URZ, URZ ;  /* 0x000000ff041c7290 */ /* 0x000fe2000fffe1ff */
[----:B------:R-:W-:-:S02]  /*0290*/  IMAD R7, R29, UR19, R0 ;  /* 0x000000131d077c24 */ /* 0x000fc4000f8e0200 */
[C-C-:B------:R-:W-:Y:S02]  /*02a0*/  IMAD R8, R29.reuse, UR20, R0.reuse ;  /* 0x000000141d087c24 */ /* 0x140fe4000f8e0200 */
[C-C-:B------:R-:W-:Y:S02]  /*02b0*/  IMAD R22, R29.reuse, UR21, R0.reuse ;  /* 0x000000151d167c24 */ /* 0x140fe4000f8e0200 */
[C-C-:B------:R-:W-:Y:S02]  /*02c0*/  IMAD R9, R29.reuse, UR22, R0.reuse ;  /* 0x000000161d097c24 */ /* 0x140fe4000f8e0200 */
[C-C-:B------:R-:W-:Y:S02]  /*02d0*/  IMAD R10, R29.reuse, UR23, R0.reuse ;  /* 0x000000171d0a7c24 */ /* 0x140fe4000f8e0200 */
[C-C-:B------:R-:W-:Y:S02]  /*02e0*/  IMAD R11, R29.reuse, UR24, R0.reuse ;  /* 0x000000181d0b7c24 */ /* 0x140fe4000f8e0200 */
[----:B------:R-:W-:-:S02]  /*02f0*/  IMAD R23, R29, UR25, R0 ;  /* 0x000000191d177c24 */ /* 0x000fc4000f8e0200 */
[C-C-:B------:R-:W-:Y:S02]  /*0300*/  IMAD R25, R29.reuse, UR26, R0.reuse ;  /* 0x0000001a1d197c24 */ /* 0x140fe4000f8e0200 */
[C-C-:B------:R-:W-:Y:S02]  /*0310*/  IMAD R27, R29.reuse, UR27, R0.reuse ;  /* 0x0000001b1d1b7c24 */ /* 0x140fe4000f8e0200 */
[----:B0-----:R-:W-:-:S07]  /*0320*/  IMAD R29, R29, UR8, R0 ;  /* 0x000000081d1d7c24 */ /* 0x001fce000f8e0200 */
.L_x_2:
[----:B------:R-:W-:-:S05]  /*0330*/  IMAD.WIDE R16, R29, 0x4, R12 ;  /* 0x000000041d107825 */ /* 0x000fca00078e020c */
[----:B----4-:R-:W2:Y:S02]  /*0340*/  LDG.E R14, desc[UR10][R16.64] ;  /* 0x0000000a100e7981 */ /* 0x010ea4000c1e1900 */
[----:B--2---:R-:W-:Y:S01]  /*0350*/  IADD3 R26, PT, PT, R14, 0x1, RZ ;  /* 0x000000010e1a7810 */ /* 0x004fe20007ffe0ff */
[----:B------:R-:W-:-:S04]  /*0360*/  IMAD.WIDE R14, R24, 0x4, R12 ;  /* 0x00000004180e7825 */ /* 0x000fc800078e020c */
[----:B------:R0:W-:Y:S04]  /*0370*/  STG.E desc[UR10][R16.64], R26 ;  /* 0x0000001a10007986 */ /* 0x0001e8000c10190a */
[----:B------:R-:W2:Y:S02]  /*0380*/  LDG.E R18, desc[UR10][R14.64] ;  /* 0x0000000a0e127981 */ /* 0x000ea4000c1e1900 */
[----:B--2---:R-:W-:Y:S01]  /*0390*/  IADD3 R28, PT, PT, R18, 0x1, RZ ;  /* 0x00000001121c7810 */ /* 0x004fe20007ffe0ff */
[----:B------:R-:W-:-:S04]  /*03a0*/  IMAD.WIDE R18, R2, 0x4, R12 ;  /* 0x0000000402127825 */ /* 0x000fc800078e020c */
[----:B------:R1:W-:Y:S04]  /*03b0*/  STG.E desc[UR10][R14.64], R28 ;  /* 0x0000001c0e007986 */ /* 0x0003e8000c10190a */
[----:B------:R-:W0:Y:S02]  /*03c0*/  LDG.E R20, desc[UR10][R18.64] ;  /* 0x0000000a12147981 */ /* 0x000e24000c1e1900 */
[----:B0-----:R-:W-:Y:S01]  /*03d0*/  IADD3 R26, PT, PT, R20, 0x1, RZ ;  /* 0x00000001141a7810 */ /* 0x001fe20007ffe0ff */
[----:B------:R-:W-:-:S04]  /*03e0*/  IMAD.WIDE R20, R3, 0x4, R12 ;  /* 0x0000000403147825 */ /* 0x000fc800078e020c */
[----:B------:R0:W-:Y:S04]  /*03f0*/  STG.E desc[UR10][R18.64], R26 ;  /* 0x0000001a12007986 */ /* 0x0001e8000c10190a */
[----:B------:R-:W1:Y:S02]  /*0400*/  LDG.E R16, desc[UR10][R20.64] ;  /* 0x0000000a14107981 */ /* 0x000e64000c1e1900 */
[----:B-1----:R-:W-:Y:S01]  /*0410*/  IADD3 R28, PT, PT, R16, 0x1, RZ ;  /* 0x00000001101c7810 */ /* 0x002fe20007ffe0ff */
        /* <DEDUP_REMOVED lines=46> */
[----:B------:R-:W2:Y:S01]  /*0700*/  LDG.E R16, desc[UR10][R20.64] ;  /* 0x0000000a14107981 */ /* 0x000ea2000c1e1900 */
[----:B-1----:R-:W-:Y:S01]  /*0710*/  MOV R15, UR13 ;  /* 0x0000000d000f7c02 */ /* 0x002fe20008000f00 */
[----:B------:R-:W-:Y:S01]  /*0720*/  UIADD3 UR28, UPT, UPT, UR28, 0x10, URZ ;  /* 0x000000101c1c7890 */ /* 0x000fe2000fffe0ff */
[----:B------:R-:W-:Y:S02]  /*0730*/  MOV R17, UR13 ;  /* 0x0000000d00117c02 */ /* 0x000fe40008000f00 */
[----:B------:R-:W-:Y:S01]  /*0740*/  LEA R4, R15, R4, 0x4 ;  /* 0x000000040f047211 */ /* 0x000fe200078e20ff */
[----:B------:R-:W-:Y:S01]  /*0750*/  UISETP.NE.AND UP0, UPT, UR28, URZ, UPT ;  /* 0x000000ff1c00728c */ /* 0x000fe2000bf05270 */
[----:B------:R-:W-:-:S02]  /*0760*/  MOV R14, UR13 ;  /* 0x0000000d000e7c02 */ /* 0x000fc40008000f00 */
[----:B0-----:R-:W-:Y:S02]  /*0770*/  MOV R26, UR13 ;  /* 0x0000000d001a7c02 */ /* 0x001fe40008000f00 */
[----:B------:R-:W-:Y:S02]  /*0780*/  MOV R19, UR13 ;  /* 0x0000000d00137c02 */ /* 0x000fe40008000f00 */
[----:B------:R-:W-:Y:S02]  /*0790*/  MOV R18, UR13 ;  /* 0x0000000d00127c02 */ /* 0x000fe40008000f00 */
[C---:B------:R-:W-:Y:S02]  /*07a0*/  LEA R24, R17.reuse, R24, 0x4 ;  /* 0x0000001811187211 */ /* 0x040fe400078e20ff */
[----:B------:R-:W-:Y:S02]  /*07b0*/  LEA R2, R26, R2, 0x4 ;  /* 0x000000021a027211 */ /* 0x000fe400078e20ff */
[----:B------:R-:W-:-:S02]  /*07c0*/  LEA R3, R17, R3, 0x4 ;  /* 0x0000000311037211 */ /* 0x000fc400078e20ff */
[C---:B------:R-:W-:Y:S02]  /*07d0*/  LEA R5, R14.reuse, R5, 0x4 ;  /* 0x000000050e057211 */ /* 0x040fe400078e20ff */
[----:B------:R-:W-:Y:S02]  /*07e0*/  LEA R6, R17, R6, 0x4 ;  /* 0x0000000611067211 */ /* 0x000fe400078e20ff */
[C---:B------:R-:W-:Y:S02]  /*07f0*/  LEA R7, R14.reuse, R7, 0x4 ;  /* 0x000000070e077211 */ /* 0x040fe400078e20ff */
[----:B------:R-:W-:Y:S02]  /*0800*/  LEA R8, R19, R8, 0x4 ;  /* 0x0000000813087211 */ /* 0x000fe400078e20ff */
[----:B------:R-:W-:Y:S02]  /*0810*/  LEA R22, R17, R22, 0x4 ;  /* 0x0000001611167211 */ /* 0x000fe400078e20ff */
[----:B------:R-:W-:-:S02]  /*0820*/  LEA R9, R14, R9, 0x4 ;  /* 0x000000090e097211 */ /* 0x000fc400078e20ff */
[----:B------:R-:W-:Y:S02]  /*0830*/  LEA R10, R19, R10, 0x4 ;  /* 0x0000000a130a7211 */ /* 0x000fe400078e20ff */
[----:B------:R-:W-:Y:S02]  /*0840*/  LEA R23, R14, R23, 0x4 ;  /* 0x000000170e177211 */ /* 0x000fe400078e20ff */
[----:B------:R-:W-:Y:S02]  /*0850*/  LEA R27, R18, R27, 0x4 ;  /* 0x0000001b121b7211 */ /* 0x000fe400078e20ff */
[----:B--2---:R-:W-:Y:S02]  /*0860*/  IADD3 R15, PT, PT, R16, 0x1, RZ ;  /* 0x00000001100f7810 */ /* 0x004fe40007ffe0ff */
[----:B------:R-:W-:-:S03]  /*0870*/  MOV R16, UR13 ;  /* 0x0000000d00107c02 */ /* 0x000fc60008000f00 */
[----:B------:R0:W-:Y:S01]  /*0880*/  STG.E desc[UR10][R20.64], R15 ;  /* 0x0000000f14007986 */ /* 0x0001e2000c10190a */
[C---:B------:R-:W-:Y:S02]  /*0890*/  LEA R11, R16.reuse, R11, 0x4 ;  /* 0x0000000b100b7211 */ /* 0x040fe400078e20ff */
[----:B------:R-:W-:Y:S02]  /*08a0*/  LEA R25, R16, R25, 0x4 ;  /* 0x0000001910197211 */ /* 0x000fe400078e20ff */
[----:B0-----:R-:W-:-:S04]  /*08b0*/  MOV R20, UR13 ;  /* 0x0000000d00147c02 */ /* 0x001fc80008000f00 */
[----:B------:R-:W-:Y:S01]  /*08c0*/  LEA R29, R20, R29, 0x4 ;  /* 0x0000001d141d7211 */ /* 0x000fe200078e20ff */
[----:B------:R-:W-:Y:S06]  /*08d0*/  BRA.U UP0, `(.L_x_2) ;  /* 0xfffffff900947547 */ /* 0x000fec000b83ffff */
.L_x_1:
[----:B0-234-:R-:W-:Y:S05]  /*08e0*/  @!P0 EXIT ;  /* 0x000000000000894d */ /* 0x01dfea0003800000 */
[----:B------:R-:W-:Y:S02]  /*08f0*/  UISETP.GE.U32.AND UP0, UPT, UR5, 0x8, UPT ;  /* 0x000000080500788c */ /* 0x000fe4000bf06070 */
[----:B------:R-:W-:-:S06]  /*0900*/  ULOP3.LUT UR12, UR9, 0x7, URZ, 0xc0, !UPT ;  /* 0x00000007090c7892 */ /* 0x000fcc000f8ec0ff */
[----:B------:R-:W-:Y:S01]  /*0910*/  ISETP.NE.AND P0, PT, RZ, UR12, PT ;  /* 0x0000000cff007c0c */ /* 0x000fe2000bf05270 */
[----:B------:R-:W-:-:S12]  /*0920*/  BRA.U !UP0, `(.L_x_3) ;  /* 0x0000000108cc7547 */ /* 0x000fd8000b800000 */
[----:B------:R-:W1:Y:S01]  /*0930*/  LDC R5, c[0x0][0x360] ;  /* 0x0000d800ff057b82 */ /* 0x000e620000000800 */
[----:B------:R-:W-:-:S07]  /*0940*/  UIMAD UR5, UR4, UR7, UR8 ;  /* 0x00000007040572a4 */ /* 0x000fce000f8e0208 */
[----:B------:R-:W0:Y:S01]  /*0950*/  LDC.64 R2, c[0x0][0x388] ;  /* 0x0000e200ff027b82 */ /* 0x000e220000000a00 */
[----:B-1----:R-:W-:-:S04]  /*0960*/  IMAD R7, R5, UR5, R0 ;  /* 0x0000000505077c24 */ /* 0x002fc8000f8e0200 */
[----:B0-----:R-:W-:-:S05]  /*0970*/  IMAD.WIDE R6, R7, 0x4, R2 ;  /* 0x0000000407067825 */ /* 0x001fca00078e0202 */
[----:B------:R-:W2:Y:S01]  /*0980*/  LDG.E R4, desc[UR10][R6.64] ;  /* 0x0000000a06047981 */ /* 0x000ea2000c1e1900 */
[----:B------:R-:W-:-:S06]  /*0990*/  UIADD3 UR5, UPT, UPT, UR5, UR7, URZ ;  /* 0x0000000705057290 */ /* 0x000fcc000fffe0ff */
[----:B------:R-:W-:-:S04]  /*09a0*/  IMAD R9, R5, UR5, R0 ;  /* 0x0000000505097c24 */ /* 0x000fc8000f8e0200 */
[----:B------:R-:W-:Y:S01]  /*09b0*/  IMAD.WIDE R8, R9, 0x4, R2 ;  /* 0x0000000409087825 */ /* 0x000fe200078e0202 */
[----:B--2---:R-:W-:-:S05]  /*09c0*/  IADD3 R13, PT, PT, R4, 0x1, RZ ;  /* 0x00000001040d7810 */ /* 0x004fca0007ffe0ff */
[----:B------:R0:W-:Y:S04]  /*09d0*/  STG.E desc[UR10][R6.64], R13 ;  /* 0x0000000d06007986 */ /* 0x0001e8000c10190a */
        /* <DEDUP_REMOVED lines=9> */
[----:B0-----:R-:W-:Y:S01]  /*0a70*/  IMAD.WIDE R6, R19, 0x4, R2 ;  /* 0x0000000413067825 */ /* 0x001fe200078e0202 */
[----:B--2---:R-:W-:-:S05]  /*0a80*/  IADD3 R17, PT, PT, R4, 0x1, RZ ;  /* 0x0000000104117810 */ /* 0x004fca0007ffe0ff */
[----:B------:R0:W-:Y:S04]  /*0a90*/  STG.E desc[UR10][R10.64], R17 ;  /* 0x000000110a007986 */ /* 0x0001e8000c10190a */
[----:B------:R-:W2:Y:S01]  /*0aa0*/  LDG.E R4, desc[UR10][R6.64] ;  /* 0x0000000a06047981 */ /* 0x000ea2000c1e1900 */
[----:B------:R-:W-:-:S06]  /*0ab0*/  UIADD3 UR5, UPT, UPT, UR5, UR7, URZ ;  /* 0x0000000705057290 */ /* 0x000fcc000fffe0ff */
[----:B------:R-:W-:-:S04]  /*0ac0*/  IMAD R19, R5, UR5, R0 ;  /* 0x0000000505137c24 */ /* 0x000fc8000f8e0200 */
[----:B-1----:R-:W-:Y:S01]  /*0ad0*/  IMAD.WIDE R8, R19, 0x4, R2 ;  /* 0x0000000413087825 */ /* 0x002fe200078e0202 */
        /* <DEDUP_REMOVED lines=14> */
[----:B------:R-:W3:Y:S01]  /*0bc0*/  LDG.E R4, desc[UR10][R6.64] ;  /* 0x0000000a06047981 */ /* 0x000ee2000c1e1900 */
[----:B------:R-:W-:-:S06]  /*0bd0*/  UIADD3 UR5, UPT, UPT, UR5, UR7, URZ ;  /* 0x0000000705057290 */ /* 0x000fcc000fffe0ff */
[----:B------:R-:W-:-:S04]  /*0be0*/  IMAD R13, R5, UR5, R0 ;  /* 0x00000005050d7c24 */ /* 0x000fc8000f8e0200 */
[----:B------:R-:W-:Y:S01]  /*0bf0*/  IMAD.WIDE R2, R13, 0x4, R2 ;  /* 0x000000040d027825 */ /* 0x000fe200078e0202 */
[----:B---3--:R-:W-:-:S05]  /*0c00*/  IADD3 R5, PT, PT, R4, 0x1, RZ ;  /* 0x0000000104057810 */ /* 0x008fca0007ffe0ff */
[----:B------:R2:W-:Y:S04]  /*0c10*/  STG.E desc[UR10][R6.64], R5 ;  /* 0x0000000506007986 */ /* 0x0005e8000c10190a */
[----:B------:R-:W0:Y:S01]  /*0c20*/  LDG.E R4, desc[UR10][R2.64] ;  /* 0x0000000a02047981 */ /* 0x000e22000c1e1900 */
[----:B------:R-:W-:Y:S01]  /*0c30*/  UIADD3 UR4, UPT, UPT, UR4, 0x8, URZ ;  /* 0x0000000804047890 */ /* 0x000fe2000fffe0ff */
[----:B0-----:R-:W-:-:S05]  /*0c40*/  IADD3 R9, PT, PT, R4, 0x1, RZ ;  /* 0x0000000104097810 */ /* 0x001fca0007ffe0ff */
[----:B------:R2:W-:Y:S06]  /*0c50*/  STG.E desc[UR10][R2.64], R9 ;  /* 0x0000000902007986 */ /* 0x0005ec000c10190a */
.L_x_3:
[----:B------:R-:W-:Y:S05]  /*0c60*/  @!P0 EXIT ;  /* 0x000000000000894d */ /* 0x000fea0003800000 */
[----:B------:R-:W-:Y:S02]  /*0c70*/  UISETP.GE.U32.AND UP0, UPT, UR12, 0x4, UPT ;  /* 0x000000040c00788c */ /* 0x000fe4000bf06070 */
[----:B------:R-:W-:-:S06]  /*0c80*/  ULOP3.LUT UR5, UR9, 0x3, URZ, 0xc0, !UPT ;  /* 0x0000000309057892 */ /* 0x000fcc000f8ec0ff */
[----:B------:R-:W-:Y:S01]  /*0c90*/  ISETP.NE.AND P0, PT, RZ, UR5, PT ;  /* 0x00000005ff007c0c */ /* 0x000fe2000bf05270 */
[----:B------:R-:W-:-:S12]  /*0ca0*/  BRA.U !UP0, `(.L_x_4) ;  /* 0x00000001086c7547 */ /* 0x000fd8000b800000 */
[----:B--2---:R-:W1:Y:S01]  /*0cb0*/  LDC R17, c[0x0][0x360] ;  /* 0x0000d800ff117b82 */ /* 0x004e620000000800 */
[----:B------:R-:W-:-:S07]  /*0cc0*/  UIMAD UR9, UR4, UR7, UR8 ;  /* 0x00000007040972a4 */ /* 0x000fce000f8e0208 */
[----:B------:R-:W0:Y:S01]  /*0cd0*/  LDC.64 R2, c[0x0][0x388] ;  /* 0x0000e200ff027b82 */ /* 0x000e220000000a00 */
[----:B-1----:R-:W-:-:S04]  /*0ce0*/  IMAD R5, R17, UR9, R0 ;  /* 0x0000000911057c24 */ /* 0x002fc8000f8e0200 */
[----:B0-----:R-:W-:-:S05]  /*0cf0*/  IMAD.WIDE R4, R5, 0x4, R2 ;  /* 0x0000000405047825 */ /* 0x001fca00078e0202 */
[----:B------:R-:W2:Y:S01]  /*0d00*/  LDG.E R6, desc[UR10][R4.64] ;  /* 0x0000000a04067981 */ /* 0x000ea2000c1e1900 */
[----:B------:R-:W-:-:S06]  /*0d10*/  UIADD3 UR9, UPT, UPT, UR9, UR7, URZ ;  /* 0x0000000709097290 */ /* 0x000fcc000fffe0ff */
[----:B------:R-:W-:Y:S01]  /*0d20*/  IMAD R7, R17, UR9, R0 ;  /* 0x0000000911077c24 */ /* 0x000fe2000f8e0200 */
[----:B--2---:R-:W-:-:S03]  /*0d30*/  IADD3 R11, PT, PT, R6, 0x1, RZ ;  /* 0x00000001060b7810 */ /* 0x004fc60007ffe0ff */
[----:B------:R-:W-:Y:S02]  /*0d40*/  IMAD.WIDE R6, R7, 0x4, R2 ;  /* 0x0000000407067825 */ /* 0x000fe400078e0202 */
[----:B------:R0:W-:Y:S04]  /*0d50*/  STG.E desc[UR10][R4.64], R11 ;  /* 0x0000000b04007986 */ /* 0x0001e8000c10190a */
        /* <DEDUP_REMOVED lines=8> */
[----:B------:R-:W-:-:S04]  /*0de0*/  IMAD R17, R17, UR9, R0 ;  /* 0x0000000911117c24 */ /* 0x000fc8000f8e0200 */
[----:B------:R-:W-:Y:S01]  /*0df0*/  IMAD.WIDE R2, R17, 0x4, R2 ;  /* 0x0000000411027825 */ /* 0x000fe200078e0202 */
[----:B--2---:R-:W-:-:S05]  /*0e00*/  IADD3 R15, PT, PT, R10, 0x1, RZ ;  /* 0x000000010a0f7810 */ /* 0x004fca0007ffe0ff */
[----:B------:R3:W-:Y:S04]  /*0e10*/  STG.E desc[UR10][R8.64], R15 ;  /* 0x0000000f08007986 */ /* 0x0007e8000c10190a */
[----:B0-----:R-:W2:Y:S01]  /*0e20*/  LDG.E R4, desc[UR10][R2.64] ;  /* 0x0000000a02047981 */ /* 0x001ea2000c1e1900 */
[----:B------:R-:W-:Y:S01]  /*0e30*/  UIADD3 UR4, UPT, UPT, UR4, 0x4, URZ ;  /* 0x0000000404047890 */ /* 0x000fe2000fffe0ff */
[----:B--2---:R-:W-:-:S05]  /*0e40*/  IADD3 R5, PT, PT, R4, 0x1, RZ ;  /* 0x0000000104057810 */ /* 0x004fca0007ffe0ff */
[----:B------:R3:W-:Y:S06]  /*0e50*/  STG.E desc[UR10][R2.64], R5 ;  /* 0x0000000502007986 */ /* 0x0007ec000c10190a */
.L_x_4:
[----:B------:R-:W-:Y:S05]  /*0e60*/  @!P0 EXIT ;  /* 0x000000000000894d */ /* 0x000fea0003800000 */
[----:B--23--:R-:W1:Y:S01]  /*0e70*/  LDC R7, c[0x0][0x360] ;  /* 0x0000d800ff077b82 */ /* 0x00ce620000000800 */
[----:B------:R-:W-:Y:S02]  /*0e80*/  UIMAD UR4, UR7, UR4, UR8 ;  /* 0x00000004070472a4 */ /* 0x000fe4000f8e0208 */
[----:B------:R-:W-:Y:S02]  /*0e90*/  UIMAD UR6, UR6, UR7, URZ ;  /* 0x00000007060672a4 */ /* 0x000fe4000f8e02ff */
[----:B------:R-:W-:-:S03]  /*0ea0*/  UIADD3 UR5, UPT, UPT, -UR5, URZ, URZ ;  /* 0x000000ff05057290 */ /* 0x000fc6000fffe1ff */
[----:B------:R-:W0:Y:S01]  /*0eb0*/  LDC.64 R4, c[0x0][0x388] ;  /* 0x0000e200ff047b82 */ /* 0x000e220000000a00 */
[----:B-1----:R-:W-:-:S08]  /*0ec0*/  IMAD R7, R7, UR4, R0 ;  /* 0x0000000407077c24 */ /* 0x002fd0000f8e0200 */
.L_x_5:
[----:B01----:R-:W-:-:S05]  /*0ed0*/  IMAD.WIDE R2, R7, 0x4, R4 ;  /* 0x0000000407027825 */ /* 0x003fca00078e0204 */
[----:B------:R-:W2:Y:S01]  /*0ee0*/  LDG.E R0, desc[UR10][R2.64] ;  /* 0x0000000a02007981 */ /* 0x000ea2000c1e1900 */
[----:B------:R-:W-:Y:S01]  /*0ef0*/  UIADD3 UR5, UPT, UPT, UR5, 0x1, URZ ;  /* 0x0000000105057890 */ /* 0x000fe2000fffe0ff */
[----:B------:R-:W-:-:S03]  /*0f00*/  IADD3 R7, PT, PT, R7, UR6, RZ ;  /* 0x0000000607077c10 */ /* 0x000fc6000fffe0ff */
[----:B------:R-:W-:Y:S01]  /*0f10*/  UISETP.NE.AND UP0, UPT, UR5, URZ, UPT ;  /* 0x000000ff0500728c */ /* 0x000fe2000bf05270 */
[----:B--2---:R-:W-:-:S05]  /*0f20*/  IADD3 R9, PT, PT, R0, 0x1, RZ ;  /* 0x0000000100097810 */ /* 0x004fca0007ffe0ff */
[----:B------:R1:W-:Y:S03]  /*0f30*/  STG.E desc[UR10][R2.64], R9 ;  /* 0x0000000902007986 */ /* 0x0003e6000c10190a */
[----:B------:R-:W-:Y:S05]  /*0f40*/  BRA.U UP0, `(.L_x_5) ;  /* 0xfffffffd00e07547 */ /* 0x000fea000b83ffff */
[----:B------:R-:W-:Y:S05]  /*0f50*/  EXIT ;  /* 0x000000000000794d */ /* 0x000fea0003800000 */
.L_x_6:
        /* <DEDUP_REMOVED lines=10> */
.L_x_26:


//--------------------- .text._Z10myKernel_aiPi   --------------------------
	.section	.text._Z10myKernel_aiPi,"ax",@progbits
	.align	128
        .global         _Z10myKernel_aiPi
        .type           _Z10myKernel_aiPi,@function
        .size           _Z10myKernel_aiPi,(.L_x_24 - _Z10myKernel_aiPi)
        .other          _Z10myKernel_aiPi,@"STO_CUDA_ENTRY STV_DEFAULT"
_Z10myKernel_aiPi:
.text._Z10myKernel_aiPi:
[----:B------:R-:W0:Y:S01]  /*0000*/  LDC R1, c[0x0][0x37c] ;  /* 0x0000df00ff017b82 */ /* 0x000e220000000800 */
[----:B------:R-:W1:Y:S01]  /*0010*/  LDCU UR5, c[0x0][0x380] ;  /* 0x00007000ff0577ac */ /* 0x000e620008000800 */
[----:B0-----:R-:W-:Y:S01]  /*0020*/  VIADD R1, R1, 0xffffffd8 ;  /* 0xffffffd801017836 */ /* 0x001fe20000000000 */
[----:B-1----:R-:W-:-:S06]  /*0030*/  UISETP.GE.AND UP0, UPT, UR5, 0x1, UPT ;  /* 0x000000010500788c */ /* 0x002fcc000bf06270 */
[----:B------:R-:W-:-:S13]  /*0040*/  PLOP3.LUT P0, PT, PT, PT, UP0, 0x80, 0x8 ;  /* 0x000000000008781c */ /* 0x000fda0003f0f008 */
[----:B------:R-:W-:Y:S05]  /*0050*/  @!P0 EXIT ;  /* 0x000000000000894d */ /* 0x000fea0003800000 */
[----:B------:R-:W0:Y:S01]  /*0060*/  S2R R0, SR_TID.X ;  /* 0x0000000000007919 */ /* 0x000e220000002100 */
[----:B------:R-:W1:Y:S01]  /*0070*/  S2UR UR10, SR_CTAID.X ;  /* 0x00000000000a79c3 */ /* 0x000e620000002500 */
[----:B------:R-:W-:Y:S01]  /*0080*/  UISETP.NE.AND UP0, UPT, UR5, 0x1, UPT ;  /* 0x000000010500788c */ /* 0x000fe2000bf05270 */
[----:B------:R-:W2:Y:S01]  /*0090*/  LDCU UR8, c[0x0][0x360] ;  /* 0x00006c00ff0877ac */ /* 0x000ea20008000800 */
[----:B------:R-:W3:Y:S01]  /*00a0*/  LDCU UR9, c[0x0][0x370] ;  /* 0x00006e00ff0977ac */ /* 0x000ee20008000800 */
[----:B------:R-:W4:Y:S01]  /*00b0*/  LDCU.64 UR12, c[0x0][0x358] ;  /* 0x00006b00ff0c77ac */ /* 0x000f220008000a00 */
[----:B------:R-:W-:-:S05]  /*00c0*/  UMOV UR4, URZ ;  /* 0x000000ff00047c82 */ /* 0x000fca0008000000 */
[----:B------:R-:W-:Y:S05]  /*00d0*/  BRA.U !UP0, `(.L_x_7) ;  /* 0x0000000908287547 */ /* 0x000fea000b800000 */
[----:B------:R-:W0:Y:S01]  /*00e0*/  LDC R17, c[0x0][0x360] ;  /* 0x0000d800ff117b82 */ /* 0x000e220000000800 */
[----:B------:R-:W-:Y:S02]  /*00f0*/  ULOP3.LUT UR4, UR5, 0x7ffffffe, URZ, 0xc0, !UPT ;  /* 0x7ffffffe05047892 */ /* 0x000fe4000f8ec0ff */
[----:B-1-3--:R-:W-:Y:S01]  /*0100*/  UIADD3 UR5, UPT, UPT, UR9, UR10, URZ ;  /* 0x0000000a09057290 */ /* 0x00afe2000fffe0ff */
[----:B------:R-:W1:Y:S04]  /*0110*/  LDCU.64 UR16, c[0x4][0x8] ;  /* 0x01000100ff1077ac */ /* 0x000e680008000a00 */
[----:B------:R-:W3:Y:S01]  /*0120*/  LDC.64 R2, c[0x0][0x388] ;  /* 0x0000e200ff027b82 */ /* 0x000ee20000000a00 */
[----:B--2---:R-:W-:Y:S02]  /*0130*/  UIMAD UR6, UR8, UR9, URZ ;  /* 0x00000009080672a4 */ /* 0x004fe4000f8e02ff */
[----:B------:R-:W-:Y:S01]  /*0140*/  UIADD3 UR7, UPT, UPT, -UR4, URZ, URZ ;  /* 0x000000ff04077290 */ /* 0x000fe2000fffe1ff */
[----:B0-----:R-:W-:-:S02]  /*0150*/  IMAD R19, R17, UR5, R0 ;  /* 0x0000000511137c24 */ /* 0x001fc4000f8e0200 */
[----:B-1----:R-:W-:-:S09]  /*0160*/  IMAD R17, R17, UR10, R0 ;  /* 0x0000000a11117c24 */ /* 0x002fd2000f8e0200 */
.L_x_13:
[----:B---3--:R-:W-:-:S05]  /*0170*/  IMAD.WIDE R20, R17, 0x4, R2 ;  /* 0x0000000411147825 */ /* 0x008fca00078e0202 */
[----:B----4-:R-:W2:Y:S01]  /*0180*/  LDG.E R8, desc[UR12][R20.64] ;  /* 0x0000000c14087981 */ /* 0x010ea2000c1e1900 */
[----:B------:R-:W-:Y:S01]  /*0190*/  UMOV UR14, 0x6dc9c883 ;  /* 0x6dc9c883000e7882 */ /* 0x000fe20000000000 */
[----:B------:R-:W-:Y:S01]  /*01a0*/  UMOV UR15, 0x3fe45f30 ;  /* 0x3fe45f30000f7882 */ /* 0x000fe20000000000 */
[----:B------:R-:W-:Y:S01]  /*01b0*/  BSSY.RECONVERGENT B0, `(.L_x_8) ;  /* 0x0000016000007945 */ /* 0x000fe20003800200 */
[----:B0-2---:R-:W0:Y:S02]  /*01c0*/  I2F.F64 R8, R8 ;  /* 0x0000000800087312 */ /* 0x005e240000201c00 */
[C---:B0-----:R-:W-:Y:S01]  /*01d0*/  DMUL R4, R8.reuse, UR14 ;  /* 0x0000000e08047c28 */ /* 0x041fe20008000000 */
[----:B------:R-:W-:Y:S01]  /*01e0*/  UMOV UR14, 0x54442d18 ;  /* 0x54442d18000e7882 */ /* 0x000fe20000000000 */
[----:B------:R-:W-:Y:S01]  /*01f0*/  UMOV UR15, 0x3ff921fb ;  /* 0x3ff921fb000f7882 */ /* 0x000fe20000000000 */
[----:B------:R-:W-:-:S03]  /*0200*/  DSETP.GE.AND P0, PT, |R8|, 2.14748364800000000000e+09, PT ;  /* 0x41e000000800742a */ /* 0x000fc60003f06200 */
[----:B------:R-:W0:Y:S08]  /*0210*/  F2I.F64 R16, R4 ;  /* 0x0000000400107311 */ /* 0x000e300000301100 */
[----:B0-----:R-:W0:Y:S02]  /*0220*/  I2F.F64 R22, R16 ;  /* 0x0000001000167312 */ /* 0x001e240000201c00 */
[----:B0-----:R-:W-:Y:S01]  /*0230*/  DFMA R6, R22, -UR14, R8 ;  /* 0x8000000e16067c2b */ /* 0x001fe20008000008 */
[----:B------:R-:W-:Y:S01]  /*0240*/  UMOV UR14, 0x33145c00 ;  /* 0x33145c00000e7882 */ /* 0x000fe20000000000 */
[----:B------:R-:W-:-:S06]  /*0250*/  UMOV UR15, 0x3c91a626 ;  /* 0x3c91a626000f7882 */ /* 0x000fcc0000000000 */
[----:B------:R-:W-:Y:S01]  /*0260*/  DFMA R6, R22, -UR14, R6 ;  /* 0x8000000e16067c2b */ /* 0x000fe20008000006 */
[----:B------:R-:W-:Y:S01]  /*0270*/  UMOV UR14, 0x252049c0 ;  /* 0x252049c0000e7882 */ /* 0x000fe20000000000 */
[----:B------:R-:W-:-:S06]  /*0280*/  UMOV UR15, 0x397b839a ;  /* 0x397b839a000f7882 */ /* 0x000fcc0000000000 */
[----:B------:R-:W-:Y:S01]  /*0290*/  DFMA R22, R22, -UR14, R6 ;  /* 0x8000000e16167c2b */ /* 0x000fe20008000006 */
[----:B------:R-:W-:Y:S10]  /*02a0*/  @!P0 BRA `(.L_x_9) ;  /* 0x0000000000188947 */ /* 0x000ff40003800000 */
[----:B------:R-:W-:Y:S01]  /*02b0*/  IMAD.MOV.U32 R15, RZ, RZ, R8 ;  /* 0x000000ffff0f7224 */ /* 0x000fe200078e0008 */
[----:B------:R-:W-:Y:S01]  /*02c0*/  MOV R4, 0x2f0 ;  /* 0x000002f000047802 */ /* 0x000fe20000000f00 */
[----:B------:R-:W-:-:S07]  /*02d0*/  IMAD.MOV.U32 R5, RZ, RZ, R9 ;  /* 0x000000ffff057224 */ /* 0x000fce00078e0009 */
[----:B------:R-:W-:Y:S05]  /*02e0*/  CALL.REL.NOINC `($_Z10myKernel_aiPi$__internal_trig_reduction_slowpathd) ;  /* 0x0000000800c07944 */ /* 0x000fea0003c00000 */
[----:B------:R-:W-:Y:S02]  /*02f0*/  IMAD.MOV.U32 R22, RZ, RZ, R6 ;  /* 0x000000ffff167224 */ /* 0x000fe400078e0006 */
[----:B------:R-:W-:-:S07]  /*0300*/  IMAD.MOV.U32 R23, RZ, RZ, R7 ;  /* 0x000000ffff177224 */ /* 0x000fce00078e0007 */
.L_x_9:
[----:B------:R-:W-:Y:S05]  /*0310*/  BSYNC.RECONVERGENT B0 ;  /* 0x0000000000007941 */ /* 0x000fea0003800200 */
.L_x_8:
[----:B------:R-:W-:-:S04]  /*0320*/  VIADD R18, R16, 0x1 ;  /* 0x0000000110127836 */ /* 0x000fc80000000000 */
[----:B------:R-:W-:-:S05]  /*0330*/  IMAD.SHL.U32 R4, R18, 0x40, RZ ;  /* 0x0000004012047824 */ /* 0x000fca00078e00ff */
[----:B------:R-:W-:-:S04]  /*0340*/  LOP3.LUT R4, R4, 0x40, RZ, 0xc0, !PT ;  /* 0x0000004004047812 */ /* 0x000fc800078ec0ff */
[----:B------:R-:W-:-:S05]  /*0350*/  IADD3 R28, P0, PT, R4, UR16, RZ ;  /* 0x00000010041c7c10 */ /* 0x000fca000ff1e0ff */
[----:B------:R-:W-:-:S05]  /*0360*/  IMAD.X R29, RZ, RZ, UR17, P0 ;  /* 0x00000011ff1d7e24 */ /* 0x000fca00080e06ff */
[----:B------:R-:W2:Y:S04]  /*0370*/  LDG.E.128.CONSTANT R4, desc[UR12][R28.64] ;  /* 0x0000000c1c047981 */ /* 0x000ea8000c1e9d00 */
[----:B------:R-:W3:Y:S04]  /*0380*/  LDG.E.128.CONSTANT R8, desc[UR12][R28.64+0x10] ;  /* 0x0000100c1c087981 */ /* 0x000ee8000c1e9d00 */
[----:B------:R-:W4:Y:S01]  /*0390*/  LDG.E.128.CONSTANT R12, desc[UR12][R28.64+0x20] ;  /* 0x0000200c1c0c7981 */ /* 0x000f22000c1e9d00 */
[----:B------:R-:W-:Y:S01]  /*03a0*/  LOP3.LUT R16, R16, 0x1, RZ, 0xc0, !PT ;  /* 0x0000000110107812 */ /* 0x000fe200078ec0ff */
[----:B------:R-:W-:Y:S01]  /*03b0*/  IMAD.MOV.U32 R24, RZ, RZ, 0x79785eba ;  /* 0x79785ebaff187424 */ /* 0x000fe200078e00ff */
[----:B------:R-:W-:-:S02]  /*03c0*/  DMUL R26, R22, R22 ;  /* 0x00000016161a7228 */ /* 0x000fc40000000000 */
[----:B------:R-:W-:Y:S01]  /*03d0*/  ISETP.NE.U32.AND P0, PT, R16, 0x1, PT ;  /* 0x000000011000780c */ /* 0x000fe20003f05070 */
[----:B------:R-:W-:-:S03]  /*03e0*/  IMAD.MOV.U32 R16, RZ, RZ, 0x3de5db65 ;  /* 0x3de5db65ff107424 */ /* 0x000fc600078e00ff */
[----:B------:R-:W-:Y:S02]  /*03f0*/  FSEL R24, -R24, 4.2945490664224492434e-19, !P0 ;  /* 0x20fd816418187808 */ /* 0x000fe40004000100 */
[----:B------:R-:W-:-:S06]  /*0400*/  FSEL R25, R16, -0.082518599927425384521, !P0 ;  /* 0xbda8ff8310197808 */ /* 0x000fcc0004000000 */
[----:B--2---:R-:W-:-:S08]  /*0410*/  DFMA R4, R26, R24, R4 ;  /* 0x000000181a04722b */ /* 0x004fd00000000004 */
[C---:B------:R-:W-:Y:S01]  /*0420*/  DFMA R4, R26.reuse, R4, R6 ;  /* 0x000000041a04722b */ /* 0x040fe20000000006 */
[----:B------:R-:W0:Y:S07]  /*0430*/  I2F.F64 R6, R17 ;  /* 0x0000001100067312 */ /* 0x000e2e0000201c00 */
[----:B---3--:R-:W-:-:S08]  /*0440*/  DFMA R4, R26, R4, R8 ;  /* 0x000000041a04722b */ /* 0x008fd00000000008 */
[----:B------:R-:W-:-:S08]  /*0450*/  DFMA R4, R26, R4, R10 ;  /* 0x000000041a04722b */ /* 0x000fd0000000000a */
[----:B----4-:R-:W-:-:S08]  /*0460*/  DFMA R4, R26, R4, R12 ;  /* 0x000000041a04722b */ /* 0x010fd0000000000c */
[----:B------:R-:W-:-:S08]  /*0470*/  DFMA R4, R26, R4, R14 ;  /* 0x000000041a04722b */ /* 0x000fd0000000000e */
[----:B------:R-:W-:Y:S02]  /*0480*/  DFMA R22, R4, R22, R22 ;  /* 0x000000160416722b */ /* 0x000fe40000000016 */
[----:B------:R-:W-:-:S10]  /*0490*/  DFMA R4, R26, R4, 1 ;  /* 0x3ff000001a04742b */ /* 0x000fd40000000004 */
[----:B------:R-:W-:Y:S02]  /*04a0*/  FSEL R8, R22, R4, !P0 ;  /* 0x0000000416087208 */ /* 0x000fe40004000000 */
[----:B------:R-:W-:Y:S01]  /*04b0*/  FSEL R9, R23, R5, !P0 ;  /* 0x0000000517097208 */ /* 0x000fe20004000000 */
[----:B------:R-:W-:Y:S01]  /*04c0*/  IMAD.WIDE R22, R19, 0x4, R2 ;  /* 0x0000000413167825 */ /* 0x000fe200078e0202 */
[----:B------:R-:W-:-:S04]  /*04d0*/  LOP3.LUT P0, RZ, R18, 0x2, RZ, 0xc0, !PT ;  /* 0x0000000212ff7812 */ /* 0x000fc8000780c0ff */
[----:B------:R-:W-:-:S10]  /*04e0*/  DADD R4, RZ, -R8 ;  /* 0x00000000ff047229 */ /* 0x000fd40000000808 */
[----:B------:R-:W-:Y:S02]  /*04f0*/  FSEL R4, R8, R4, !P0 ;  /* 0x0000000408047208 */ /* 0x000fe40004000000 */
[----:B------:R-:W-:-:S06]  /*0500*/  FSEL R5, R9, R5, !P0 ;  /* 0x0000000509057208 */ /* 0x000fcc0004000000 */
[----:B0-----:R-:W-:-:S10]  /*0510*/  DADD R6, R6, R4 ;  /* 0x0000000006067229 */ /* 0x001fd40000000004 */
[----:B------:R-:W0:Y:S02]  /*0520*/  F2I.F64.TRUNC R7, R6 ;  /* 0x0000000600077311 */ /* 0x000e24000030d100 */
[----:B0-----:R0:W-:Y:S04]  /*0530*/  STG.E desc[UR12][R20.64], R7 ;  /* 0x0000000714007986 */ /* 0x0011e8000c10190c */
[----:B------:R-:W2:Y:S01]  /*0540*/  LDG.E R12, desc[UR12][R22.64] ;  /* 0x0000000c160c7981 */ /* 0x000ea2000c1e1900 */
[----:B------:R-:W-:Y:S01]  /*0550*/  UMOV UR14, 0x6dc9c883 ;  /* 0x6dc9c883000e7882 */ /* 0x000fe20000000000 */
[----:B------:R-:W-:Y:S01]  /*0560*/  UMOV UR15, 0x3fe45f30 ;  /* 0x3fe45f30000f7882 */ /* 0x000fe20000000000 */
[----:B------:R-:W-:Y:S01]  /*0570*/  BSSY.RECONVERGENT B0, `(.L_x_10) ;  /* 0x0000018000007945 */ /* 0x000fe20003800200 */
[----:B--2---:R-:W1:Y:S02]  /*0580*/  I2F.F64 R12, R12 ;  /* 0x0000000c000c7312 */ /* 0x004e640000201c00 */
[C---:B-1----:R-:W-:Y:S01]  /*0590*/  DMUL R4, R12.reuse, UR14 ;  /* 0x0000000e0c047c28 */ /* 0x042fe20008000000 */
[----:B------:R-:W-:Y:S01]  /*05a0*/  UMOV UR14, 0x54442d18 ;  /* 0x54442d18000e7882 */ /* 0x000fe20000000000 */
[----:B------:R-:W-:Y:S01]  /*05b0*/  UMOV UR15, 0x3ff921fb ;  /* 0x3ff921fb000f7882 */ /* 0x000fe20000000000 */
[----:B------:R-:W-:-:S03]  /*05c0*/  DSETP.GE.AND P0, PT, |R12|, 2.14748364800000000000e+09, PT ;  /* 0x41e000000c00742a */ /* 0x000fc60003f06200 */
[----:B------:R-:W1:Y:S08]  /*05d0*/  F2I.F64 R16, R4 ;  /* 0x0000000400107311 */ /* 0x000e700000301100 */
[----:B-1----:R-:W1:Y:S02]  /*05e0*/  I2F.F64 R8, R16 ;  /* 0x0000001000087312 */ /* 0x002e640000201c00 */
[----:B-1----:R-:W-:Y:S01]  /*05f0*/  DFMA R10, R8, -UR14, R12 ;  /* 0x8000000e080a7c2b */ /* 0x002fe2000800000c */
[----:B------:R-:W-:Y:S01]  /*0600*/  UMOV UR14, 0x33145c00 ;  /* 0x33145c00000e7882 */ /* 0x000fe20000000000 */
[----:B------:R-:W-:-:S06]  /*0610*/  UMOV UR15, 0x3c91a626 ;  /* 0x3c91a626000f7882 */ /* 0x000fcc0000000000 */
[----:B------:R-:W-:Y:S01]  /*0620*/  DFMA R10, R8, -UR14, R10 ;  /* 0x8000000e080a7c2b */ /* 0x000fe2000800000a */
[----:B------:R-:W-:Y:S01]  /*0630*/  UMOV UR14, 0x252049c0 ;  /* 0x252049c0000e7882 */ /* 0x000fe20000000000 */
[----:B------:R-:W-:-:S06]  /*0640*/  UMOV UR15, 0x397b839a ;  /* 0x397b839a000f7882 */ /* 0x000fcc0000000000 */
[----:B0-----:R-:W-:Y:S01]  /*0650*/  DFMA R20, R8, -UR14, R10 ;  /* 0x8000000e08147c2b */ /* 0x001fe2000800000a */
[----:B------:R-:W-:Y:S10]  /*0660*/  @!P0 BRA `(.L_x_11) ;  /* 0x0000000000208947 */ /* 0x000ff40003800000 */
[----:B------:R-:W-:Y:S01]  /*0670*/  BSSY.RECONVERGENT B1, `(.L_x_12) ;  /* 0x0000005000017945 */ /* 0x000fe20003800200 */
[----:B------:R-:W-:Y:S01]  /*0680*/  IMAD.MOV.U32 R15, RZ, RZ, R12 ;  /* 0x000000ffff0f7224 */ /* 0x000fe200078e000c */
[----:B------:R-:W-:Y:S01]  /*0690*/  MOV R4, 0x6c0 ;  /* 0x000006c000047802 */ /* 0x000fe20000000f00 */
[----:B------:R-:W-:-:S07]  /*06a0*/  IMAD.MOV.U32 R5, RZ, RZ, R13 ;  /* 0x000000ffff057224 */ /* 0x000fce00078e000d */
[----:B------:R-:W-:Y:S05]  /*06b0*/  CALL.REL.NOINC `($_Z10myKernel_aiPi$__internal_trig_reduction_slowpathd) ;  /* 0x0000000400cc7944 */ /* 0x000fea0003c00000 */
[----:B------:R-:W-:Y:S05]  /*06c0*/  BSYNC.RECONVERGENT B1 ;  /* 0x0000000000017941 */ /* 0x000fea0003800200 */
.L_x_12:
[----:B------:R-:W-:Y:S02]  /*06d0*/  IMAD.MOV.U32 R20, RZ, RZ, R6 ;  /* 0x000000ffff147224 */ /* 0x000fe400078e0006 */
[----:B------:R-:W-:-:S07]  /*06e0*/  IMAD.MOV.U32 R21, RZ, RZ, R7 ;  /* 0x000000ffff157224 */ /* 0x000fce00078e0007 */
.L_x_11:
[----:B------:R-:W-:Y:S05]  /*06f0*/  BSYNC.RECONVERGENT B0 ;  /* 0x0000000000007941 */ /* 0x000fea0003800200 */
.L_x_10:
        /* <DEDUP_REMOVED lines=10> */
[----:B------:R-:W-:Y:S01]  /*07a0*/  DMUL R26, R20, R20 ;  /* 0x00000014141a7228 */ /* 0x000fe20000000000 */
[----:B------:R-:W-:Y:S01]  /*07b0*/  UIADD3 UR7, UPT, UPT, UR7, 0x2, URZ ;  /* 0x0000000207077890 */ /* 0x000fe2000fffe0ff */
[----:B------:R-:W-:Y:S01]  /*07c0*/  ISETP.NE.U32.AND P0, PT, R16, 0x1, PT ;  /* 0x000000011000780c */ /* 0x000fe20003f05070 */
[----:B------:R-:W-:-:S02]  /*07d0*/  IMAD.MOV.U32 R16, RZ, RZ, 0x3de5db65 ;  /* 0x3de5db65ff107424 */ /* 0x000fc400078e00ff */
[----:B------:R-:W-:Y:S01]  /*07e0*/  UISETP.NE.AND UP0, UPT, UR7, URZ, UPT ;  /* 0x000000ff0700728c */ /* 0x000fe2000bf05270 */
        /* <DEDUP_REMOVED lines=12> */
[----:B------:R-:W-:Y:S02]  /*08b0*/  FSEL R9, R21, R5, !P0 ;  /* 0x0000000515097208 */ /* 0x000fe40004000000 */
[----:B------:R-:W-:-:S04]  /*08c0*/  LOP3.LUT P0, RZ, R18, 0x2, RZ, 0xc0, !PT ;  /* 0x0000000212ff7812 */ /* 0x000fc8000780c0ff */
[----:B------:R-:W-:-:S10]  /*08d0*/  DADD R4, RZ, -R8 ;  /* 0x00000000ff047229 */ /* 0x000fd40000000808 */
[----:B------:R-:W-:Y:S01]  /*08e0*/  FSEL R4, R8, R4, !P0 ;  /* 0x0000000408047208 */ /* 0x000fe20004000000 */
[----:B------:R-:W-:Y:S01]  /*08f0*/  IMAD.U32 R8, RZ, RZ, UR6 ;  /* 0x00000006ff087e24 */ /* 0x000fe2000f8e00ff */
[----:B------:R-:W-:-:S03]  /*0900*/  FSEL R5, R9, R5, !P0 ;  /* 0x0000000509057208 */ /* 0x000fc60004000000 */
[----:B------:R-:W-:-:S03]  /*0910*/  IMAD R17, R8, 0x2, R17 ;  /* 0x0000000208117824 */ /* 0x000fc600078e0211 */
[----:B0-----:R-:W-:Y:S01]  /*0920*/  DADD R6, R6, R4 ;  /* 0x0000000006067229 */ /* 0x001fe20000000004 */
[----:B------:R-:W-:-:S04]  /*0930*/  IMAD.U32 R4, RZ, RZ, UR6 ;  /* 0x00000006ff047e24 */ /* 0x000fc8000f8e00ff */
[----:B------:R-:W-:-:S05]  /*0940*/  IMAD R19, R4, 0x2, R19 ;  /* 0x0000000204137824 */ /* 0x000fca00078e0213 */
[----:B------:R-:W0:Y:S02]  /*0950*/  F2I.F64.TRUNC R7, R6 ;  /* 0x0000000600077311 */ /* 0x000e24000030d100 */
[----:B0-----:R0:W-:Y:S01]  /*0960*/  STG.E desc[UR12][R22.64], R7 ;  /* 0x0000000716007986 */ /* 0x0011e2000c10190c */
[----:B------:R-:W-:Y:S05]  /*0970*/  BRA.U UP0, `(.L_x_13) ;  /* 0xfffffff500fc7547 */ /* 0x000fea000b83ffff */
.L_x_7:
[----:B------:R-:W5:Y:S02]  /*0980*/  LDC R2, c[0x0][0x380] ;  /* 0x0000e000ff027b82 */ /* 0x000f640000000800 */
[----:B-----5:R-:W-:-:S04]  /*0990*/  LOP3.LUT R2, R2, 0x1, RZ, 0xc0, !PT ;  /* 0x0000000102027812 */ /* 0x020fc800078ec0ff */
[----:B------:R-:W-:-:S13]  /*09a0*/  ISETP.NE.U32.AND P0, PT, R2, 0x1, PT ;  /* 0x000000010200780c */ /* 0x000fda0003f05070 */
[----:B-1234-:R-:W-:Y:S05]  /*09b0*/  @P0 EXIT ;  /* 0x000000000000094d */ /* 0x01efea0003800000 */
[----:B------:R-:W0:Y:S01]  /*09c0*/  LDC R5, c[0x0][0x360] ;  /* 0x0000d800ff057b82 */ /* 0x000e220000000800 */
[----:B------:R-:W-:-:S07]  /*09d0*/  UIMAD UR5, UR9, UR4, UR10 ;  /* 0x00000004090572a4 */ /* 0x000fce000f8e020a */
[----:B------:R-:W1:Y:S01]  /*09e0*/  LDC.64 R2, c[0x0][0x388] ;  /* 0x0000e200ff027b82 */ /* 0x000e620000000a00 */
[----:B0-----:R-:W-:-:S04]  /*09f0*/  IMAD R0, R5, UR5, R0 ;  /* 0x0000000505007c24 */ /* 0x001fc8000f8e0200 */
[----:B-1----:R-:W-:-:S05]  /*0a00*/  IMAD.WIDE R2, R0, 0x4, R2 ;  /* 0x0000000400027825 */ /* 0x002fca00078e0202 */
[----:B------:R-:W2:Y:S01]  /*0a10*/  LDG.E R6, desc[UR12][R2.64] ;  /* 0x0000000c02067981 */ /* 0x000ea2000c1e1900 */
[----:B------:R-:W-:Y:S01]  /*0a20*/  UMOV UR6, 0x6dc9c883 ;  /* 0x6dc9c88300067882 */ /* 0x000fe20000000000 */
[----:B------:R-:W-:Y:S01]  /*0a30*/  UMOV UR7, 0x3fe45f30 ;  /* 0x3fe45f3000077882 */ /* 0x000fe20000000000 */
[----:B------:R-:W-:Y:S01]  /*0a40*/  BSSY.RECONVERGENT B0, `(.L_x_14) ;  /* 0x0000017000007945 */ /* 0x000fe20003800200 */
[----:B--2---:R-:W0:Y:S02]  /*0a50*/  I2F.F64 R6, R6 ;  /* 0x0000000600067312 */ /* 0x004e240000201c00 */
[C---:B0-----:R-:W-:Y:S01]  /*0a60*/  DMUL R18, R6.reuse, UR6 ;  /* 0x0000000606127c28 */ /* 0x041fe20008000000 */
[----:B------:R-:W-:Y:S01]  /*0a70*/  UMOV UR6, 0x54442d18 ;  /* 0x54442d1800067882 */ /* 0x000fe20000000000 */
[----:B------:R-:W-:Y:S01]  /*0a80*/  UMOV UR7, 0x3ff921fb ;  /* 0x3ff921fb00077882 */ /* 0x000fe20000000000 */
[----:B------:R-:W-:-:S07]  /*0a90*/  DSETP.GE.AND P0, PT, |R6|, 2.14748364800000000000e+09, PT ;  /* 0x41e000000600742a */ /* 0x000fce0003f06200 */
        /* <DEDUP_REMOVED lines=15> */
[----:B------:R-:W-:Y:S02]  /*0b90*/  IMAD.MOV.U32 R16, RZ, RZ, R6 ;  /* 0x000000ffff107224 */ /* 0x000fe400078e0006 */
[----:B------:R-:W-:-:S07]  /*0ba0*/  IMAD.MOV.U32 R17, RZ, RZ, R7 ;  /* 0x000000ffff117224 */ /* 0x000fce00078e0007 */
.L_x_15:
[----:B------:R-:W-:Y:S05]  /*0bb0*/  BSYNC.RECONVERGENT B0 ;  /* 0x0000000000007941 */ /* 0x000fea0003800200 */
.L_x_14:
[----:B------:R-:W0:Y:S01]  /*0bc0*/  LDCU.64 UR4, c[0x4][0x8] ;  /* 0x01000100ff0477ac */ /* 0x000e220008000a00 */
[----:B------:R-:W-:-:S04]  /*0bd0*/  VIADD R22, R18, 0x1 ;  /* 0x0000000112167836 */ /* 0x000fc80000000000 */
[----:B------:R-:W-:-:S05]  /*0be0*/  IMAD.SHL.U32 R4, R22, 0x40, RZ ;  /* 0x0000004016047824 */ /* 0x000fca00078e00ff */
[----:B------:R-:W-:-:S04]  /*0bf0*/  LOP3.LUT R4, R4, 0x40, RZ, 0xc0, !PT ;  /* 0x0000004004047812 */ /* 0x000fc800078ec0ff */
[----:B0-----:R-:W-:-:S05]  /*0c00*/  IADD3 R20, P0, PT, R4, UR4, RZ ;  /* 0x0000000404147c10 */ /* 0x001fca000ff1e0ff */
[----:B------:R-:W-:-:S05]  /*0c10*/  IMAD.X R21, RZ, RZ, UR5, P0 ;  /* 0x00000005ff157e24 */ /* 0x000fca00080e06ff */
[----:B------:R-:W2:Y:S04]  /*0c20*/  LDG.E.128.CONSTANT R12, desc[UR12][R20.64] ;  /* 0x0000000c140c7981 */ /* 0x000ea8000c1e9d00 */
[----:B------:R-:W3:Y:S04]  /*0c30*/  LDG.E.128.CONSTANT R8, desc[UR12][R20.64+0x10] ;  /* 0x0000100c14087981 */ /* 0x000ee8000c1e9d00 */
[----:B------:R-:W4:Y:S01]  /*0c40*/  LDG.E.128.CONSTANT R4, desc[UR12][R20.64+0x20] ;  /* 0x0000200c14047981 */ /* 0x000f22000c1e9d00 */
[----:B------:R-:W-:Y:S01]  /*0c50*/  LOP3.LUT R18, R18, 0x1, RZ, 0xc0, !PT ;  /* 0x0000000112127812 */ /* 0x000fe200078ec0ff */
[----:B------:R-:W-:-:S02]  /*0c60*/  IMAD.MOV.U32 R24, RZ, RZ, 0x79785eba ;  /* 0x79785ebaff187424 */ /* 0x000fc400078e00ff */
[----:B------:R-:W-:Y:S01]  /*0c70*/  IMAD.MOV.U32 R23, RZ, RZ, 0x3de5db65 ;  /* 0x3de5db65ff177424 */ /* 0x000fe200078e00ff */
[----:B------:R-:W-:Y:S01]  /*0c80*/  ISETP.NE.U32.AND P0, PT, R18, 0x1, PT ;  /* 0x000000011200780c */ /* 0x000fe20003f05070 */
[----:B------:R-:W-:-:S03]  /*0c90*/  DMUL R18, R16, R16 ;  /* 0x0000001010127228 */ /* 0x000fc60000000000 */
[----:B------:R-:W-:Y:S02]  /*0ca0*/  FSEL R24, -R24, 4.2945490664224492434e-19, !P0 ;  /* 0x20fd816418187808 */ /* 0x000fe40004000100 */
[----:B------:R-:W-:-:S06]  /*0cb0*/  FSEL R25, R23, -0.082518599927425384521, !P0 ;  /* 0xbda8ff8317197808 */ /* 0x000fcc0004000000 */
[----:B--2---:R-:W-:-:S08]  /*0cc0*/  DFMA R12, R18, R24, R12 ;  /* 0x00000018120c722b */ /* 0x004fd0000000000c */
[----:B------:R-:W-:-:S08]  /*0cd0*/  DFMA R12, R18, R12, R14 ;  /* 0x0000000c120c722b */ /* 0x000fd0000000000e */
[----:B---3--:R-:W-:-:S08]  /*0ce0*/  DFMA R8, R18, R12, R8 ;  /* 0x0000000c1208722b */ /* 0x008fd00000000008 */
[----:B------:R-:W-:-:S08]  /*0cf0*/  DFMA R8, R18, R8, R10 ;  /* 0x000000081208722b */ /* 0x000fd0000000000a */
[----:B----4-:R-:W-:-:S08]  /*0d00*/  DFMA R4, R18, R8, R4 ;  /* 0x000000081204722b */ /* 0x010fd00000000004 */
[----:B------:R-:W-:Y:S01]  /*0d10*/  DFMA R4, R18, R4, R6 ;  /* 0x000000041204722b */ /* 0x000fe20000000006 */
[----:B------:R-:W0:Y:S07]  /*0d20*/  I2F.F64 R6, R0 ;  /* 0x0000000000067312 */ /* 0x000e2e0000201c00 */
[----:B------:R-:W-:Y:S02]  /*0d30*/  DFMA R16, R4, R16, R16 ;  /* 0x000000100410722b */ /* 0x000fe40000000010 */
[----:B------:R-:W-:-:S10]  /*0d40*/  DFMA R4, R18, R4, 1 ;  /* 0x3ff000001204742b */ /* 0x000fd40000000004 */
[----:B------:R-:W-:Y:S02]  /*0d50*/  FSEL R8, R16, R4, !P0 ;  /* 0x0000000410087208 */ /* 0x000fe40004000000 */
[----:B------:R-:W-:Y:S02]  /*0d60*/  FSEL R9, R17, R5, !P0 ;  /* 0x0000000511097208 */ /* 0x000fe40004000000 */
[----:B------:R-:W-:-:S04]  /*0d70*/  LOP3.LUT P0, RZ, R22, 0x2, RZ, 0xc0, !PT ;  /* 0x0000000216ff7812 */ /* 0x000fc8000780c0ff */
[----:B------:R-:W-:-:S10]  /*0d80*/  DADD R4, RZ, -R8 ;  /* 0x00000000ff047229 */ /* 0x000fd40000000808 */
[----:B------:R-:W-:Y:S02]  /*0d90*/  FSEL R4, R8, R4, !P0 ;  /* 0x0000000408047208 */ /* 0x000fe40004000000 */
[----:B------:R-:W-:-:S06]  /*0da0*/  FSEL R5, R9, R5, !P0 ;  /* 0x0000000509057208 */ /* 0x000fcc0004000000 */
[----:B0-----:R-:W-:-:S10]  /*0db0*/  DADD R6, R6, R4 ;  /* 0x0000000006067229 */ /* 0x001fd40000000004 */
[----:B------:R-:W0:Y:S02]  /*0dc0*/  F2I.F64.TRUNC R7, R6 ;  /* 0x0000000600077311 */ /* 0x000e24000030d100 */
[----:B0-----:R-:W-:Y:S01]  /*0dd0*/  STG.E desc[UR12][R2.64], R7 ;  /* 0x0000000702007986 */ /* 0x001fe2000c10190c */
[----:B------:R-:W-:Y:S05]  /*0de0*/  EXIT ;  /* 0x000000000000794d */ /* 0x000fea0003800000 */
        .type           $_Z10myKernel_aiPi$__internal_trig_reduction_slowpathd,@function
        .size           $_Z10myKernel_aiPi$__internal_trig_reduction_slowpathd,(.L_x_24 - $_Z10myKernel_aiPi$__internal_trig_reduction_slowpathd)
$_Z10myKernel_aiPi$__internal_trig_reduction_slowpathd:
[----:B------:R-:W-:Y:S01]  /*0df0*/  SHF.R.U32.HI R6, RZ, 0x14, R5 ;  /* 0x00000014ff067819 */ /* 0x000fe20000011605 */
[----:B------:R-:W-:-:S03]  /*0e00*/  IMAD.MOV.U32 R7, RZ, RZ, RZ ;  /* 0x000000ffff077224 */ /* 0x000fc600078e00ff */
[----:B------:R-:W-:-:S04]  /*0e10*/  LOP3.LUT R8, R6, 0x7ff, RZ, 0xc0, !PT ;  /* 0x000007ff06087812 */ /* 0x000fc800078ec0ff */
[----:B------:R-:W-:-:S13]  /*0e20*/  ISETP.NE.AND P0, PT, R8, 0x7ff, PT ;  /* 0x000007ff0800780c */ /* 0x000fda0003f05270 */
[----:B------:R-:W-:Y:S05]  /*0e30*/  @!P0 BRA `(.L_x_16) ;  /* 0x0000000800488947 */ /* 0x000fea0003800000 */
[----:B------:R-:W-:Y:S01]  /*0e40*/  VIADD R8, R8, 0xfffffc00 ;  /* 0xfffffc0008087836 */ /* 0x000fe20000000000 */
[----:B------:R-:W-:Y:S01]  /*0e50*/  BSSY.RECONVERGENT B2, `(.L_x_17) ;  /* 0x000002f000027945 */ /* 0x000fe20003800200 */
[----:B------:R-:W-:-:S03]  /*0e60*/  CS2R R12, SRZ ;  /* 0x00000000000c7805 */ /* 0x000fc6000001ff00 */
[----:B------:R-:W-:Y:S02]  /*0e70*/  SHF.R.U32.HI R7, RZ, 0x6, R8 ;  /* 0x00000006ff077819 */ /* 0x000fe40000011608 */
[----:B------:R-:W-:Y:S02]  /*0e80*/  ISETP.GE.U32.AND P0, PT, R8, 0x80, PT ;  /* 0x000000800800780c */ /* 0x000fe40003f06070 */
[C---:B------:R-:W-:Y:S02]  /*0e90*/  IADD3 R14, PT, PT, -R7.reuse, 0x13, RZ ;  /* 0x00000013070e7810 */ /* 0x040fe40007ffe1ff */
[----:B------:R-:W-:Y:S02]  /*0ea0*/  IADD3 R16, PT, PT, -R7, 0xf, RZ ;  /* 0x0000000f07107810 */ /* 0x000fe40007ffe1ff */
[----:B------:R-:W-:-:S04]  /*0eb0*/  SEL R14, R14, 0x12, P0 ;  /* 0x000000120e0e7807 */ /* 0x000fc80000000000 */
[----:B------:R-:W-:-:S13]  /*0ec0*/  ISETP.GE.AND P0, PT, R16, R14, PT ;  /* 0x0000000e1000720c */ /* 0x000fda0003f06270 */
[----:B------:R-:W-:Y:S05]  /*0ed0*/  @P0 BRA `(.L_x_18) ;  /* 0x0000000000980947 */ /* 0x000fea0003800000 */
[----:B------:R-:W0:Y:S01]  /*0ee0*/  LDC.64 R8, c[0x0][0x358] ;  /* 0x0000d600ff087b82 */ /* 0x000e220000000a00 */
[C---:B------:R-:W-:Y:S01]  /*0ef0*/  SHF.L.U64.HI R25, R15.reuse, 0xb, R5 ;  /* 0x0000000b0f197819 */ /* 0x040fe20000010205 */
[----:B------:R-:W-:Y:S01]  /*0f00*/  BSSY.RECONVERGENT B3, `(.L_x_19) ;  /* 0x0000022000037945 */ /* 0x000fe20003800200 */
[----:B------:R-:W-:Y:S01]  /*0f10*/  IMAD.SHL.U32 R15, R15, 0x800, RZ ;  /* 0x000008000f0f7824 */ /* 0x000fe200078e00ff */
[----:B------:R-:W-:Y:S01]  /*0f20*/  IADD3 R18, PT, PT, RZ, -R7, -R14 ;  /* 0x80000007ff127210 */ /* 0x000fe20007ffe80e */
[----:B------:R-:W-:Y:S01]  /*0f30*/  IMAD.MOV.U32 R24, RZ, RZ, RZ ;  /* 0x000000ffff187224 */ /* 0x000fe200078e00ff */
[----:B------:R-:W-:Y:S02]  /*0f40*/  CS2R R12, SRZ ;  /* 0x00000000000c7805 */ /* 0x000fe4000001ff00 */
[----:B------:R-:W-:-:S07]  /*0f50*/  LOP3.LUT R25, R25, 0x80000000, RZ, 0xfc, !PT ;  /* 0x8000000019197812 */ /* 0x000fce00078efcff */
.L_x_20:
[----:B------:R-:W1:Y:S01]  /*0f60*/  LDC.64 R10, c[0x4][RZ] ;  /* 0x01000000ff0a7b82 */ /* 0x000e620000000a00 */
[----:B0-----:R-:W-:Y:S02]  /*0f70*/  R2UR UR14, R8 ;  /* 0x00000000080e72ca */ /* 0x001fe400000e0000 */
[----:B------:R-:W-:Y:S01]  /*0f80*/  R2UR UR15, R9 ;  /* 0x00000000090f72ca */ /* 0x000fe200000e0000 */
[----:B-1----:R-:W-:-:S12]  /*0f90*/  IMAD.WIDE R10, R16, 0x8, R10 ;  /* 0x00000008100a7825 */ /* 0x002fd800078e020a */
[----:B------:R-:W2:Y:S01]  /*0fa0*/  LDG.E.64.CONSTANT R10, desc[UR14][R10.64] ;  /* 0x0000000e0a0a7981 */ /* 0x000ea2000c1e9b00 */
[----:B------:R-:W-:Y:S02]  /*0fb0*/  VIADD R18, R18, 0x1 ;  /* 0x0000000112127836 */ /* 0x000fe40000000000 */
[----:B------:R-:W-:Y:S02]  /*0fc0*/  VIADD R16, R16, 0x1 ;  /* 0x0000000110107836 */ /* 0x000fe40000000000 */
[----:B--2---:R-:W-:-:S04]  /*0fd0*/  IMAD.WIDE.U32 R12, P2, R10, R15, R12 ;  /* 0x0000000f0a0c7225 */ /* 0x004fc8000784000c */
[C---:B------:R-:W-:Y:S02]  /*0fe0*/  IMAD R27, R10.reuse, R25, RZ ;  /* 0x000000190a1b7224 */ /* 0x040fe400078e02ff */
[----:B------:R-:W-:Y:S02]  /*0ff0*/  IMAD R26, R11, R15, RZ ;  /* 0x0000000f0b1a7224 */ /* 0x000fe400078e02ff */
[----:B------:R-:W-:Y:S01]  /*1000*/  IMAD.MOV.U32 R28, RZ, RZ, R12 ;  /* 0x000000ffff1c7224 */ /* 0x000fe200078e000c */
[----:B------:R-:W-:Y:S01]  /*1010*/  IADD3 R27, P0, PT, R27, R13, RZ ;  /* 0x0000000d1b1b7210 */ /* 0x000fe20007f1e0ff */
[----:B------:R-:W-:-:S03]  /*1020*/  IMAD.HI.U32 R13, R10, R25, RZ ;  /* 0x000000190a0d7227 */ /* 0x000fc600078e00ff */
[----:B------:R-:W-:Y:S01]  /*1030*/  IADD3 R29, P1, PT, R26, R27, RZ ;  /* 0x0000001b1a1d7210 */ /* 0x000fe20007f3e0ff */
[----:B------:R-:W-:-:S04]  /*1040*/  IMAD.HI.U32 R10, R11, R15, RZ ;  /* 0x0000000f0b0a7227 */ /* 0x000fc800078e00ff */
[----:B------:R-:W-:Y:S02]  /*1050*/  IMAD.X R13, RZ, RZ, R13, P2 ;  /* 0x000000ffff0d7224 */ /* 0x000fe400010e060d */
[----:B------:R-:W-:Y:S02]  /*1060*/  IMAD R26, R24, 0x8, R1 ;  /* 0x00000008181a7824 */ /* 0x000fe400078e0201 */
[C---:B------:R-:W-:Y:S01]  /*1070*/  IMAD.HI.U32 R12, R11.reuse, R25, RZ ;  /* 0x000000190b0c7227 */ /* 0x040fe200078e00ff */
[----:B------:R-:W-:Y:S02]  /*1080*/  IADD3.X R10, P0, PT, R10, R13, RZ, P0, !PT ;  /* 0x0000000d0a0a7210 */ /* 0x000fe4000071e4ff */
[----:B------:R1:W-:Y:S01]  /*1090*/  STL.64 [R26], R28 ;  /* 0x0000001c1a007387 */ /* 0x0003e20000100a00 */
[----:B------:R-:W-:Y:S02]  /*10a0*/  IMAD R11, R11, R25, RZ ;  /* 0x000000190b0b7224 */ /* 0x000fe400078e02ff */
[----:B------:R-:W-:Y:S01]  /*10b0*/  IMAD.X R12, RZ, RZ, R12, P0 ;  /* 0x000000ffff0c7224 */ /* 0x000fe200000e060c */
[----:B------:R-:W-:Y:S01]  /*10c0*/  ISETP.NE.AND P0, PT, R18, -0xf, PT ;  /* 0xfffffff11200780c */ /* 0x000fe20003f05270 */
[----:B------:R-:W-:Y:S01]  /*10d0*/  VIADD R24, R24, 0x1 ;  /* 0x0000000118187836 */ /* 0x000fe20000000000 */
[----:B------:R-:W-:-:S05]  /*10e0*/  IADD3.X R10, P1, PT, R11, R10, RZ, P1, !PT ;  /* 0x0000000a0b0a7210 */ /* 0x000fca0000f3e4ff */
[----:B------:R-:W-:Y:S02]  /*10f0*/  IMAD.X R13, RZ, RZ, R12, P1 ;  /* 0x000000ffff0d7224 */ /* 0x000fe400008e060c */
[----:B------:R-:W-:-:S04]  /*1100*/  IMAD.MOV.U32 R12, RZ, RZ, R10 ;  /* 0x000000ffff0c7224 */ /* 0x000fc800078e000a */
[----:B-1----:R-:W-:Y:S05]  /*1110*/  @P0 BRA `(.L_x_20) ;  /* 0xfffffffc00900947 */ /* 0x002fea000383ffff */
[----:B------:R-:W-:Y:S05]  /*1120*/  BSYNC.RECONVERGENT B3 ;  /* 0x0000000000037941 */ /* 0x000fea0003800200 */
.L_x_19:
[----:B------:R-:W-:-:S07]  /*1130*/  IMAD.MOV.U32 R16, RZ, RZ, R14 ;  /* 0x000000ffff107224 */ /* 0x000fce00078e000e */
.L_x_18:
[----:B------:R-:W-:Y:S05]  /*1140*/  BSYNC.RECONVERGENT B2 ;  /* 0x0000000000027941 */ /* 0x000fea0003800200 */
.L_x_17:
[----:B------:R-:W-:Y:S01]  /*1150*/  LOP3.LUT P0, R25, R6, 0x3f, RZ, 0xc0, !PT ;  /* 0x0000003f06197812 */ /* 0x000fe2000780c0ff */
[----:B------:R-:W-:-:S04]  /*1160*/  IMAD.IADD R6, R7, 0x1, R16 ;  /* 0x0000000107067824 */ /* 0x000fc800078e0210 */
[----:B------:R-:W-:-:S05]  /*1170*/  IMAD.U32 R27, R6, 0x8, R1 ;  /* 0x00000008061b7824 */ /* 0x000fca00078e0001 */
[----:B------:R0:W-:Y:S04]  /*1180*/  STL.64 [R27+-0x78], R12 ;  /* 0xffff880c1b007387 */ /* 0x0001e80000100a00 */
[----:B------:R-:W2:Y:S04]  /*1190*/  @P0 LDL.64 R10, [R1+0x8] ;  /* 0x00000800010a0983 */ /* 0x000ea80000100a00 */
[----:B------:R-:W3:Y:S04]  /*11a0*/  LDL.64 R8, [R1+0x10] ;  /* 0x0000100001087983 */ /* 0x000ee80000100a00 */
[----:B------:R-:W4:Y:S01]  /*11b0*/  LDL.64 R6, [R1+0x18] ;  /* 0x0000180001067983 */ /* 0x000f220000100a00 */
[----:B------:R-:W-:Y:S01]  /*11c0*/  BSSY.RECONVERGENT B2, `(.L_x_21) ;  /* 0x0000035000027945 */ /* 0x000fe20003800200 */
[----:B--2---:R-:W-:-:S02]  /*11d0*/  @P0 SHF.R.U64 R16, R10, 0x1, R11 ;  /* 0x000000010a100819 */ /* 0x004fc4000000120b */
[----:B------:R-:W-:Y:S02]  /*11e0*/  @P0 SHF.R.U32.HI R18, RZ, 0x1, R11 ;  /* 0x00000001ff120819 */ /* 0x000fe4000001160b */
[----:B------:R-:W-:Y:S02]  /*11f0*/  @P0 LOP3.LUT R11, R25, 0x3f, RZ, 0x3c, !PT ;  /* 0x0000003f190b0812 */ /* 0x000fe400078e3cff */
[----:B---3--:R-:W-:Y:S02]  /*1200*/  @P0 SHF.L.U32 R15, R8, R25, RZ ;  /* 0x00000019080f0219 */ /* 0x008fe400000006ff */
[----:B0-----:R-:W-:Y:S02]  /*1210*/  @P0 SHF.R.U64 R12, R16, R11, R18 ;  /* 0x0000000b100c0219 */ /* 0x001fe40000001212 */
[--C-:B------:R-:W-:Y:S02]  /*1220*/  @P0 SHF.R.U32.HI R10, RZ, 0x1, R9.reuse ;  /* 0x00000001ff0a0819 */ /* 0x100fe40000011609 */
[----:B------:R-:W-:-:S02]  /*1230*/  @P0 SHF.R.U64 R24, R8, 0x1, R9 ;  /* 0x0000000108180819 */ /* 0x000fc40000001209 */
[----:B------:R-:W-:Y:S02]  /*1240*/  @P0 SHF.L.U64.HI R14, R8, R25, R9 ;  /* 0x00000019080e0219 */ /* 0x000fe40000010209 */
[----:B------:R-:W-:Y:S02]  /*1250*/  @P0 SHF.R.U32.HI R13, RZ, R11, R18 ;  /* 0x0000000bff0d0219 */ /* 0x000fe40000011612 */
[----:B------:R-:W-:Y:S02]  /*1260*/  @P0 LOP3.LUT R8, R15, R12, RZ, 0xfc, !PT ;  /* 0x0000000c0f080212 */ /* 0x000fe400078efcff */
[----:B----4-:R-:W-:Y:S02]  /*1270*/  @P0 SHF.L.U32 R16, R6, R25, RZ ;  /* 0x0000001906100219 */ /* 0x010fe400000006ff */
[----:B------:R-:W-:Y:S02]  /*1280*/  @P0 SHF.R.U64 R27, R24, R11, R10 ;  /* 0x0000000b181b0219 */ /* 0x000fe4000000120a */
[----:B------:R-:W-:-:S02]  /*1290*/  @P0 LOP3.LUT R9, R14, R13, RZ, 0xfc, !PT ;  /* 0x0000000d0e090212 */ /* 0x000fc400078efcff */
[----:B------:R-:W-:Y:S02]  /*12a0*/  @P0 SHF.L.U64.HI R12, R6, R25, R7 ;  /* 0x00000019060c0219 */ /* 0x000fe40000010207 */
[----:B------:R-:W-:Y:S01]  /*12b0*/  @P0 SHF.R.U32.HI R11, RZ, R11, R10 ;  /* 0x0000000bff0b0219 */ /* 0x000fe2000001160a */
[----:B------:R-:W-:Y:S01]  /*12c0*/  IMAD.SHL.U32 R10, R8, 0x4, RZ ;  /* 0x00000004080a7824 */ /* 0x000fe200078e00ff */
[----:B------:R-:W-:Y:S02]  /*12d0*/  @P0 LOP3.LUT R6, R16, R27, RZ, 0xfc, !PT ;  /* 0x0000001b10060212 */ /* 0x000fe400078efcff */
[----:B------:R-:W-:Y:S02]  /*12e0*/  SHF.L.U64.HI R8, R8, 0x2, R9 ;  /* 0x0000000208087819 */ /* 0x000fe40000010209 */
[----:B------:R-:W-:Y:S02]  /*12f0*/  SHF.L.W.U32.HI R14, R9, 0x2, R6 ;  /* 0x00000002090e7819 */ /* 0x000fe40000010e06 */
[----:B------:R-:W-:-:S02]  /*1300*/  @P0 LOP3.LUT R7, R12, R11, RZ, 0xfc, !PT ;  /* 0x0000000b0c070212 */ /* 0x000fc400078efcff */
[----:B------:R-:W-:Y:S02]  /*1310*/  IADD3 RZ, P0, PT, RZ, -R10, RZ ;  /* 0x8000000affff7210 */ /* 0x000fe40007f1e0ff */
[----:B------:R-:W-:Y:S02]  /*1320*/  LOP3.LUT R9, RZ, R8, RZ, 0x33, !PT ;  /* 0x00000008ff097212 */ /* 0x000fe400078e33ff */
[----:B------:R-:W-:Y:S02]  /*1330*/  SHF.L.W.U32.HI R6, R6, 0x2, R7 ;  /* 0x0000000206067819 */ /* 0x000fe40000010e07 */
[----:B------:R-:W-:Y:S02]  /*1340*/  LOP3.LUT R11, RZ, R14, RZ, 0x33, !PT ;  /* 0x0000000eff0b7212 */ /* 0x000fe400078e33ff */
[----:B------:R-:W-:Y:S02]  /*1350*/  IADD3.X R9, P0, PT, RZ, R9, RZ, P0, !PT ;  /* 0x00000009ff097210 */ /* 0x000fe4000071e4ff */
[----:B------:R-:W-:-:S02]  /*1360*/  LOP3.LUT R12, RZ, R6, RZ, 0x33, !PT ;  /* 0x00000006ff0c7212 */ /* 0x000fc400078e33ff */
[----:B------:R-:W-:Y:S02]  /*1370*/  IADD3.X R11, P1, PT, RZ, R11, RZ, P0, !PT ;  /* 0x0000000bff0b7210 */ /* 0x000fe4000073e4ff */
[----:B------:R-:W-:-:S03]  /*1380*/  ISETP.GT.U32.AND P2, PT, R14, -0x1, PT ;  /* 0xffffffff0e00780c */ /* 0x000fc60003f44070 */
[----:B------:R-:W-:Y:S01]  /*1390*/  IMAD.X R13, RZ, RZ, R12, P1 ;  /* 0x000000ffff0d7224 */ /* 0x000fe200008e060c */
[----:B------:R-:W-:-:S04]  /*13a0*/  ISETP.GT.AND.EX P0, PT, R6, -0x1, PT, P2 ;  /* 0xffffffff0600780c */ /* 0x000fc80003f04320 */
[----:B------:R-:W-:Y:S02]  /*13b0*/  SEL R13, R6, R13, P0 ;  /* 0x0000000d060d7207 */ /* 0x000fe40000000000 */
[----:B------:R-:W-:Y:S02]  /*13c0*/  SEL R14, R14, R11, P0 ;  /* 0x0000000b0e0e7207 */ /* 0x000fe40000000000 */
[----:B------:R-:W-:-:S04]  /*13d0*/  ISETP.NE.U32.AND P1, PT, R13, RZ, PT ;  /* 0x000000ff0d00720c */ /* 0x000fc80003f25070 */
[----:B------:R-:W-:Y:S01]  /*13e0*/  SEL R11, R14, R13, !P1 ;  /* 0x0000000d0e0b7207 */ /* 0x000fe20004800000 */
[----:B------:R-:W-:-:S05]  /*13f0*/  @!P0 IMAD.MOV R10, RZ, RZ, -R10 ;  /* 0x000000ffff0a8224 */ /* 0x000fca00078e0a0a */
[----:B------:R-:W0:Y:S02]  /*1400*/  FLO.U32 R11, R11 ;  /* 0x0000000b000b7300 */ /* 0x000e2400000e0000 */
[C---:B0-----:R-:W-:Y:S02]  /*1410*/  IADD3 R15, PT, PT, -R11.reuse, 0x1f, RZ ;  /* 0x0000001f0b0f7810 */ /* 0x041fe40007ffe1ff */
[----:B------:R-:W-:-:S03]  /*1420*/  IADD3 R12, PT, PT, -R11, 0x3f, RZ ;  /* 0x0000003f0b0c7810 */ /* 0x000fc60007ffe1ff */
[----:B------:R-:W-:Y:S01]  /*1430*/  @P1 IMAD.MOV R12, RZ, RZ, R15 ;  /* 0x000000ffff0c1224 */ /* 0x000fe200078e020f */
[----:B------:R-:W-:-:S04]  /*1440*/  SEL R15, R8, R9, P0 ;  /* 0x00000009080f7207 */ /* 0x000fc80000000000 */
[----:B------:R-:W-:-:S13]  /*1450*/  ISETP.NE.AND P1, PT, R12, RZ, PT ;  /* 0x000000ff0c00720c */ /* 0x000fda0003f25270 */
[----:B------:R-:W-:Y:S05]  /*1460*/  @!P1 BRA `(.L_x_22) ;  /* 0x0000000000289947 */ /* 0x000fea0003800000 */
[----:B------:R-:W-:Y:S02]  /*1470*/  LOP3.LUT R9, R12, 0x3f, RZ, 0xc0, !PT ;  /* 0x0000003f0c097812 */ /* 0x000fe400078ec0ff */
[--C-:B------:R-:W-:Y:S02]  /*1480*/  SHF.R.U64 R11, R10, 0x1, R15.reuse ;  /* 0x000000010a0b7819 */ /* 0x100fe4000000120f */
[----:B------:R-:W-:Y:S02]  /*1490*/  SHF.R.U32.HI R15, RZ, 0x1, R15 ;  /* 0x00000001ff0f7819 */ /* 0x000fe4000001160f */
[----:B------:R-:W-:Y:S02]  /*14a0*/  LOP3.LUT R8, R12, 0x3f, RZ, 0xc, !PT ;  /* 0x0000003f0c087812 */ /* 0x000fe400078e0cff */
[CC--:B------:R-:W-:Y:S02]  /*14b0*/  SHF.L.U64.HI R13, R14.reuse, R9.reuse, R13 ;  /* 0x000000090e0d7219 */ /* 0x0c0fe4000001020d */
[----:B------:R-:W-:-:S02]  /*14c0*/  SHF.L.U32 R9, R14, R9, RZ ;  /* 0x000000090e097219 */ /* 0x000fc400000006ff */
[-CC-:B------:R-:W-:Y:S02]  /*14d0*/  SHF.R.U64 R14, R11, R8.reuse, R15.reuse ;  /* 0x000000080b0e7219 */ /* 0x180fe4000000120f */
[----:B------:R-:W-:Y:S02]  /*14e0*/  SHF.R.U32.HI R8, RZ, R8, R15 ;  /* 0x00000008ff087219 */ /* 0x000fe4000001160f */
[----:B------:R-:W-:Y:S02]  /*14f0*/  LOP3.LUT R14, R9, R14, RZ, 0xfc, !PT ;  /* 0x0000000e090e7212 */ /* 0x000fe400078efcff */
[----:B------:R-:W-:-:S07]  /*1500*/  LOP3.LUT R13, R13, R8, RZ, 0xfc, !PT ;  /* 0x000000080d0d7212 */ /* 0x000fce00078efcff */
.L_x_22:
[----:B------:R-:W-:Y:S05]  /*1510*/  BSYNC.RECONVERGENT B2 ;  /* 0x0000000000027941 */ /* 0x000fea0003800200 */
.L_x_21:
[----:B------:R-:W-:Y:S01]  /*1520*/  IMAD.WIDE.U32 R10, R14, 0x2168c235, RZ ;  /* 0x2168c2350e0a7825 */ /* 0x000fe200078e00ff */
[----:B------:R-:W-:-:S03]  /*1530*/  SHF.R.U32.HI R7, RZ, 0x1e, R7 ;  /* 0x0000001eff077819 */ /* 0x000fc60000011607 */
[----:B------:R-:W-:Y:S01]  /*1540*/  IMAD.MOV.U32 R8, RZ, RZ, R11 ;  /* 0x000000ffff087224 */ /* 0x000fe200078e000b */
[----:B------:R-:W-:Y:S01]  /*1550*/  IADD3 RZ, P1, PT, R10, R10, RZ ;  /* 0x0000000a0aff7210 */ /* 0x000fe20007f3e0ff */
[----:B------:R-:W-:Y:S01]  /*1560*/  IMAD.MOV.U32 R9, RZ, RZ, RZ ;  /* 0x000000ffff097224 */ /* 0x000fe200078e00ff */
[----:B------:R-:W-:Y:S01]  /*1570*/  LEA.HI R7, R6, R7, RZ, 0x1 ;  /* 0x0000000706077211 */ /* 0x000fe200078f08ff */
[----:B------:R-:W-:-:S04]  /*1580*/  IMAD.HI.U32 R11, R13, -0x36f0255e, RZ ;  /* 0xc90fdaa20d0b7827 */ /* 0x000fc800078e00ff */
[----:B------:R-:W-:-:S04]  /*1590*/  IMAD.WIDE.U32 R8, R14, -0x36f0255e, R8 ;  /* 0xc90fdaa20e087825 */ /* 0x000fc800078e0008 */
[----:B------:R-:W-:-:S04]  /*15a0*/  IMAD.WIDE.U32 R8, P2, R13, 0x2168c235, R8 ;  /* 0x2168c2350d087825 */ /* 0x000fc80007840008 */
[----:B------:R-:W-:Y:S01]  /*15b0*/  IMAD R13, R13, -0x36f0255e, RZ ;  /* 0xc90fdaa20d0d7824 */ /* 0x000fe200078e02ff */
[----:B------:R-:W-:Y:S01]  /*15c0*/  IADD3.X RZ, P1, PT, R8, R8, RZ, P1, !PT ;  /* 0x0000000808ff7210 */ /* 0x000fe20000f3e4ff */
[----:B------:R-:W-:-:S03]  /*15d0*/  IMAD.X R10, RZ, RZ, R11, P2 ;  /* 0x000000ffff0a7224 */ /* 0x000fc600010e060b */
[----:B------:R-:W-:-:S04]  /*15e0*/  IADD3 R9, P2, PT, R13, R9, RZ ;  /* 0x000000090d097210 */ /* 0x000fc80007f5e0ff */
[C---:B------:R-:W-:Y:S01]  /*15f0*/  ISETP.GT.U32.AND P3, PT, R9.reuse, RZ, PT ;  /* 0x000000ff0900720c */ /* 0x040fe20003f64070 */
[----:B------:R-:W-:Y:S01]  /*1600*/  IMAD.X R10, RZ, RZ, R10, P2 ;  /* 0x000000ffff0a7224 */ /* 0x000fe200010e060a */
[----:B------:R-:W-:-:S04]  /*1610*/  IADD3.X R8, P2, PT, R9, R9, RZ, P1, !PT ;  /* 0x0000000909087210 */ /* 0x000fc80000f5e4ff */
[C---:B------:R-:W-:Y:S01]  /*1620*/  ISETP.GT.AND.EX P1, PT, R10.reuse, RZ, PT, P3 ;  /* 0x000000ff0a00720c */ /* 0x040fe20003f24330 */
[----:B------:R-:W-:-:S03]  /*1630*/  IMAD.X R11, R10, 0x1, R10, P2 ;  /* 0x000000010a0b7824 */ /* 0x000fc600010e060a */
[----:B------:R-:W-:Y:S02]  /*1640*/  SEL R8, R8, R9, P1 ;  /* 0x0000000908087207 */ /* 0x000fe40000800000 */
[----:B------:R-:W-:Y:S02]  /*1650*/  SEL R10, R11, R10, P1 ;  /* 0x0000000a0b0a7207 */ /* 0x000fe40000800000 */
[----:B------:R-:W-:Y:S02]  /*1660*/  IADD3 R15, P2, PT, R8, 0x1, RZ ;  /* 0x00000001080f7810 */ /* 0x000fe40007f5e0ff */
[----:B------:R-:W-:Y:S02]  /*1670*/  SEL R9, RZ, 0xffffffff, !P1 ;  /* 0xffffffffff097807 */ /* 0x000fe40004800000 */
[----:B------:R-:W-:Y:S01]  /*1680*/  LOP3.LUT P1, R5, R5, 0x80000000, RZ, 0xc0, !PT ;  /* 0x8000000005057812 */ /* 0x000fe2000782c0ff */
[----:B------:R-:W-:Y:S02]  /*1690*/  IMAD.X R10, RZ, RZ, R10, P2 ;  /* 0x000000ffff0a7224 */ /* 0x000fe400010e060a */
[----:B------:R-:W-:Y:S01]  /*16a0*/  IMAD.IADD R8, R9, 0x1, -R12 ;  /* 0x0000000109087824 */ /* 0x000fe200078e0a0c */
[----:B------:R-:W-:-:S02]  /*16b0*/  @!P0 LOP3.LUT R5, R5, 0x80000000, RZ, 0x3c, !PT ;  /* 0x8000000005058812 */ /* 0x000fc400078e3cff */
[----:B------:R-:W-:Y:S01]  /*16c0*/  SHF.R.U64 R15, R15, 0xa, R10 ;  /* 0x0000000a0f0f7819 */ /* 0x000fe2000000120a */
[----:B------:R-:W-:-:S03]  /*16d0*/  IMAD.SHL.U32 R8, R8, 0x100000, RZ ;  /* 0x0010000008087824 */ /* 0x000fc600078e00ff */
[----:B------:R-:W-:-:S03]  /*16e0*/  IADD3 R15, P2, PT, R15, 0x1, RZ ;  /* 0x000000010f0f7810 */ /* 0x000fc60007f5e0ff */
[----:B------:R-:W-:Y:S01]  /*16f0*/  @P1 IMAD.MOV R7, RZ, RZ, -R7 ;  /* 0x000000ffff071224 */ /* 0x000fe200078e0a07 */
[----:B------:R-:W-:-:S04]  /*1700*/  LEA.HI.X R10, R10, RZ, RZ, 0x16, P2 ;  /* 0x000000ff0a0a7211 */ /* 0x000fc800010fb4ff */
[--C-:B------:R-:W-:Y:S02]  /*1710*/  SHF.R.U64 R15, R15, 0x1, R10.reuse ;  /* 0x000000010f0f7819 */ /* 0x100fe4000000120a */
[----:B------:R-:W-:Y:S02]  /*1720*/  SHF.R.U32.HI R9, RZ, 0x1, R10 ;  /* 0x00000001ff097819 */ /* 0x000fe4000001160a */
[----:B------:R-:W-:-:S04]  /*1730*/  IADD3 R15, P2, P3, RZ, RZ, R15 ;  /* 0x000000ffff0f7210 */ /* 0x000fc80007b5e00f */
[----:B------:R-:W-:-:S04]  /*1740*/  IADD3.X R6, PT, PT, R8, 0x3fe00000, R9, P2, P3 ;  /* 0x3fe0000008067810 */ /* 0x000fc800017e6409 */
[----:B------:R-:W-:-:S07]  /*1750*/  LOP3.LUT R5, R6, R5, RZ, 0xfc, !PT ;  /* 0x0000000506057212 */ /* 0x000fce00078efcff */
.L_x_16:
[----:B------:R-:W-:Y:S02]  /*1760*/  IMAD.MOV.U32 R16, RZ, RZ, R7 ;  /* 0x000000ffff107224 */ /* 0x000fe400078e0007 */
[----:B------:R-:W-:Y:S02]  /*1770*/  IMAD.MOV.U32 R7, RZ, RZ, R5 ;  /* 0x000000ffff077224 */ /* 0x000fe400078e0005 */
[----:B------:R-:W-:Y:S02]  /*1780*/  IMAD.MOV.U32 R5, RZ, RZ, 0x0 ;  /* 0x00000000ff057424 */ /* 0x000fe400078e00ff */
[----:B------:R-:W-:Y:S02]  /*1790*/  IMAD.MOV.U32 R6, RZ, RZ, R15 ;  /* 0x000000ffff067224 */ /* 0x000fe400078e000f */
[----:B------:R-:W-:Y:S05]  /*17a0*/  RET.REL.NODEC R4 `(_Z10myKernel_aiPi) ;  /* 0xffffffe804147950 */ /* 0x000fea0003c3ffff */
.L_x_23:
        /* <DEDUP_REMOVED lines=13> */
.L_x_24:


//--------------------- .nv.global.init           --------------------------
	.section	.nv.global.init,"aw",@progbits
	.align	16
.nv.global.init:
	.type		__cudart_sin_cos_coeffs,@object
	.size		__cudart_sin_cos_coeffs,(__cudart_i2opi_d - __cudart_sin_cos_coeffs)
__cudart_sin_cos_coeffs:
        /*0000*/ 	.byte	0x46, 0xd2, 0xb0, 0x2c, 0xf1, 0xe5, 0x5a, 0xbe, 0x92, 0xe3, 0xac, 0x69, 0xe3, 0x1d, 0xc7, 0x3e
        /*0010*/ 	.byte	0xa1, 0x62, 0xdb, 0x19, 0xa0, 0x01, 0x2a, 0xbf, 0x18, 0x08, 0x11, 0x11, 0x11, 0x11, 0x81, 0x3f
        /*0020*/ 	.byte	0x54, 0x55, 0x55, 0x55, 0x55, 0x55, 0xc5, 0xbf, 0x00, 0x00, 0x00, 0x00, 0x00, 0x00, 0x00, 0x00
        /*0030*/ 	.byte	0x00, 0x00, 0x00, 0x00, 0x00, 0x00, 0x00, 0x00, 0x64, 0x81, 0xfd, 0x20, 0x83, 0xff, 0xa8, 0xbd
        /*0040*/ 	.byte	0x28, 0x85, 0xef, 0xc1, 0xa7, 0xee, 0x21, 0x3e, 0xd9, 0xe6, 0x06, 0x8e, 0x4f, 0x7e, 0x92, 0xbe
        /*0050*/ 	.byte	0xe9, 0xbc, 0xdd, 0x19, 0xa0, 0x01, 0xfa, 0x3e, 0x47, 0x5d, 0xc1, 0x16, 0x6c, 0xc1, 0x56, 0xbf
        /*0060*/ 	.byte	0x51, 0x55, 0x55, 0x55, 0x55, 0x55, 0xa5, 0x3f, 0x00, 0x00, 0x00, 0x00, 0x00, 0x00, 0xe0, 0xbf
        /*0070*/ 	.byte	0x00, 0x00, 0x00, 0x00, 0x00, 0x00, 0xf0, 0x3f, 0x00, 0x00, 0x00, 0x00, 0x00, 0x00, 0x00, 0x00
	.type		__cudart_i2opi_d,@object
	.size		__cudart_i2opi_d,(.L_0 - __cudart_i2opi_d)
__cudart_i2opi_d:
        /* <DEDUP_REMOVED lines=9> */
.L_0:


//--------------------- .nv.shared.reserved.0     --------------------------
	.section	.nv.shared.reserved.0,"aw",@nobits
	.weak		__nv_reservedSMEM_offset_0_alias
	.size		__nv_reservedSMEM_offset_0_alias, 0, 64
	.other		__nv_reservedSMEM_offset_0_alias,@"STO_CUDA_RESERVED_SHARED STV_DEFAULT"
__nv_reservedSMEM_offset_0_alias:
	.zero		0
	.zero		64


//--------------------- .nv.constant0._Z10myKernel_ciPiS_S_ --------------------------
	.section	.nv.constant0._Z10myKernel_ciPiS_S_,"a",@progbits
	.sectionflags	@""
	.align	4
.nv.constant0._Z10myKernel_ciPiS_S_:
	.zero		928


//--------------------- .nv.constant0._Z10myKernel_biPi --------------------------
	.section	.nv.constant0._Z10myKernel_biPi,"a",@progbits
	.sectionflags	@""
	.align	4
.nv.constant0._Z10myKernel_biPi:
	.zero		912


//--------------------- .nv.constant0._Z10myKernel_aiPi --------------------------
	.section	.nv.constant0._Z10myKernel_aiPi,"a",@progbits
	.sectionflags	@""
	.align	4
.nv.constant0._Z10myKernel_aiPi:
	.zero		912


//--------------------- SYMBOLS --------------------------

	.type		.nv.reservedSmem.offset0,@object
	.size		.nv.reservedSmem.offset0,0x4
